//
// Generated by NVIDIA NVVM Compiler
//
// Compiler Build ID: CL-36424714
// Cuda compilation tools, release 13.0, V13.0.88
// Based on NVVM 20.0.0
//

.version 9.0
.target sm_100
.address_size 64

	// .globl	_Z16leg2d_fwd_kernelPKfPfiiiiii

.visible .entry _Z16leg2d_fwd_kernelPKfPfiiiiii(
	.param .u64 .ptr .align 1 _Z16leg2d_fwd_kernelPKfPfiiiiii_param_0,
	.param .u64 .ptr .align 1 _Z16leg2d_fwd_kernelPKfPfiiiiii_param_1,
	.param .u32 _Z16leg2d_fwd_kernelPKfPfiiiiii_param_2,
	.param .u32 _Z16leg2d_fwd_kernelPKfPfiiiiii_param_3,
	.param .u32 _Z16leg2d_fwd_kernelPKfPfiiiiii_param_4,
	.param .u32 _Z16leg2d_fwd_kernelPKfPfiiiiii_param_5,
	.param .u32 _Z16leg2d_fwd_kernelPKfPfiiiiii_param_6,
	.param .u32 _Z16leg2d_fwd_kernelPKfPfiiiiii_param_7
)
{
	.reg .pred 	%p<9>;
	.reg .b32 	%r<47>;
	.reg .b32 	%f<86>;
	.reg .b64 	%rd<21>;

	ld.param.u64 	%rd2, [_Z16leg2d_fwd_kernelPKfPfiiiiii_param_0];
	ld.param.u64 	%rd3, [_Z16leg2d_fwd_kernelPKfPfiiiiii_param_1];
	ld.param.u32 	%r21, [_Z16leg2d_fwd_kernelPKfPfiiiiii_param_4];
	ld.param.u32 	%r22, [_Z16leg2d_fwd_kernelPKfPfiiiiii_param_5];
	ld.param.u32 	%r23, [_Z16leg2d_fwd_kernelPKfPfiiiiii_param_6];
	ld.param.u32 	%r24, [_Z16leg2d_fwd_kernelPKfPfiiiiii_param_7];
	cvta.to.global.u64 	%rd1, %rd3;
	mov.u32 	%r25, %ctaid.x;
	mov.u32 	%r26, %ntid.x;
	mov.u32 	%r27, %tid.x;
	mad.lo.s32 	%r1, %r25, %r26, %r27;
	setp.ge.s32 	%p1, %r1, %r24;
	@%p1 bra 	$L__BB0_11;
	cvta.to.global.u64 	%rd4, %rd2;
	mul.lo.s32 	%r2, %r22, %r21;
	div.s32 	%r3, %r1, %r2;
	mul.lo.s32 	%r28, %r3, %r2;
	sub.s32 	%r4, %r1, %r28;
	mul.wide.s32 	%rd5, %r1, 4;
	add.s64 	%rd6, %rd4, %rd5;
	ld.global.f32 	%f1, [%rd6];
	add.s32 	%r5, %r23, 1;
	mad.lo.s32 	%r29, %r2, %r23, %r2;
	mul.lo.s32 	%r6, %r29, %r3;
	add.s32 	%r30, %r4, %r2;
	add.s32 	%r31, %r30, %r6;
	mul.wide.s32 	%rd7, %r31, 4;
	add.s64 	%rd8, %rd1, %rd7;
	st.global.f32 	[%rd8], %f1;
	setp.lt.s32 	%p2, %r23, 2;
	@%p2 bra 	$L__BB0_11;
	add.s32 	%r7, %r6, %r4;
	add.s32 	%r8, %r23, -1;
	add.s32 	%r33, %r23, -2;
	and.b32  	%r9, %r8, 3;
	setp.lt.u32 	%p3, %r33, 3;
	mov.f32 	%f84, 0f3F800000;
	mov.b32 	%r46, 2;
	mov.f32 	%f85, %f1;
	@%p3 bra 	$L__BB0_6;
	and.b32  	%r10, %r8, -4;
	mad.lo.s32 	%r35, %r3, %r5, 2;
	mad.lo.s32 	%r43, %r2, %r35, %r4;
	shl.b32 	%r12, %r2, 2;
	mov.f32 	%f84, 0f3F800000;
	mov.b32 	%r44, 0;
	mul.wide.s32 	%rd11, %r2, 4;
	mov.f32 	%f85, %f1;
$L__BB0_4:
	.pragma "nounroll";
	add.s32 	%r36, %r44, 2;
	cvt.rn.f32.u32 	%f14, %r36;
	rcp.rn.f32 	%f15, %f14;
	fma.rn.f32 	%f16, %f14, 0f40000000, 0fBF800000;
	mul.f32 	%f17, %f1, %f16;
	mul.f32 	%f18, %f85, %f17;
	add.f32 	%f19, %f14, 0fBF800000;
	mul.f32 	%f20, %f1, %f19;
	mul.f32 	%f21, %f84, %f20;
	sub.f32 	%f22, %f18, %f21;
	mul.f32 	%f23, %f15, %f22;
	mul.wide.s32 	%rd9, %r43, 4;
	add.s64 	%rd10, %rd1, %rd9;
	st.global.f32 	[%rd10], %f23;
	add.s32 	%r37, %r44, 3;
	cvt.rn.f32.u32 	%f24, %r37;
	rcp.rn.f32 	%f25, %f24;
	fma.rn.f32 	%f26, %f24, 0f40000000, 0fBF800000;
	mul.f32 	%f27, %f1, %f26;
	mul.f32 	%f28, %f23, %f27;
	add.f32 	%f29, %f24, 0fBF800000;
	mul.f32 	%f30, %f1, %f29;
	mul.f32 	%f31, %f85, %f30;
	sub.f32 	%f32, %f28, %f31;
	mul.f32 	%f33, %f25, %f32;
	add.s64 	%rd12, %rd10, %rd11;
	st.global.f32 	[%rd12], %f33;
	add.s32 	%r15, %r44, 4;
	cvt.rn.f32.u32 	%f34, %r15;
	rcp.rn.f32 	%f35, %f34;
	fma.rn.f32 	%f36, %f34, 0f40000000, 0fBF800000;
	mul.f32 	%f37, %f1, %f36;
	mul.f32 	%f38, %f33, %f37;
	add.f32 	%f39, %f34, 0fBF800000;
	mul.f32 	%f40, %f1, %f39;
	mul.f32 	%f41, %f23, %f40;
	sub.f32 	%f42, %f38, %f41;
	mul.f32 	%f84, %f35, %f42;
	add.s64 	%rd13, %rd12, %rd11;
	st.global.f32 	[%rd13], %f84;
	add.s32 	%r38, %r44, 5;
	cvt.rn.f32.u32 	%f43, %r38;
	rcp.rn.f32 	%f44, %f43;
	fma.rn.f32 	%f45, %f43, 0f40000000, 0fBF800000;
	mul.f32 	%f46, %f1, %f45;
	mul.f32 	%f47, %f84, %f46;
	add.f32 	%f48, %f43, 0fBF800000;
	mul.f32 	%f49, %f1, %f48;
	mul.f32 	%f50, %f33, %f49;
	sub.f32 	%f51, %f47, %f50;
	mul.f32 	%f85, %f44, %f51;
	add.s64 	%rd14, %rd13, %rd11;
	st.global.f32 	[%rd14], %f85;
	add.s32 	%r43, %r43, %r12;
	setp.ne.s32 	%p4, %r15, %r10;
	mov.u32 	%r44, %r15;
	@%p4 bra 	$L__BB0_4;
	add.s32 	%r46, %r15, 2;
$L__BB0_6:
	setp.eq.s32 	%p5, %r9, 0;
	@%p5 bra 	$L__BB0_11;
	setp.eq.s32 	%p6, %r9, 1;
	@%p6 bra 	$L__BB0_9;
	cvt.rn.f32.u32 	%f52, %r46;
	rcp.rn.f32 	%f53, %f52;
	fma.rn.f32 	%f54, %f52, 0f40000000, 0fBF800000;
	mul.f32 	%f55, %f1, %f54;
	mul.f32 	%f56, %f85, %f55;
	add.f32 	%f57, %f52, 0fBF800000;
	mul.f32 	%f58, %f1, %f57;
	mul.f32 	%f59, %f84, %f58;
	sub.f32 	%f60, %f56, %f59;
	mul.f32 	%f84, %f53, %f60;
	mad.lo.s32 	%r39, %r46, %r2, %r7;
	mul.wide.s32 	%rd15, %r39, 4;
	add.s64 	%rd16, %rd1, %rd15;
	st.global.f32 	[%rd16], %f84;
	add.s32 	%r40, %r46, 1;
	cvt.rn.f32.u32 	%f61, %r40;
	rcp.rn.f32 	%f62, %f61;
	fma.rn.f32 	%f63, %f61, 0f40000000, 0fBF800000;
	mul.f32 	%f64, %f1, %f63;
	mul.f32 	%f65, %f84, %f64;
	add.f32 	%f66, %f61, 0fBF800000;
	mul.f32 	%f67, %f1, %f66;
	mul.f32 	%f68, %f85, %f67;
	sub.f32 	%f69, %f65, %f68;
	mul.f32 	%f85, %f62, %f69;
	mul.wide.s32 	%rd17, %r2, 4;
	add.s64 	%rd18, %rd16, %rd17;
	st.global.f32 	[%rd18], %f85;
	add.s32 	%r46, %r46, 2;
$L__BB0_9:
	and.b32  	%r41, %r8, 1;
	setp.eq.b32 	%p7, %r41, 1;
	not.pred 	%p8, %p7;
	@%p8 bra 	$L__BB0_11;
	cvt.rn.f32.u32 	%f70, %r46;
	rcp.rn.f32 	%f71, %f70;
	fma.rn.f32 	%f72, %f70, 0f40000000, 0fBF800000;
	mul.f32 	%f73, %f1, %f72;
	mul.f32 	%f74, %f85, %f73;
	add.f32 	%f75, %f70, 0fBF800000;
	mul.f32 	%f76, %f1, %f75;
	mul.f32 	%f77, %f84, %f76;
	sub.f32 	%f78, %f74, %f77;
	mul.f32 	%f79, %f71, %f78;
	mad.lo.s32 	%r42, %r46, %r2, %r7;
	mul.wide.s32 	%rd19, %r42, 4;
	add.s64 	%rd20, %rd1, %rd19;
	st.global.f32 	[%rd20], %f79;
$L__BB0_11:
	ret;

}
	// .globl	_Z16leg2d_bwd_kernelPKfS0_S0_Pfiiiiii
.visible .entry _Z16leg2d_bwd_kernelPKfS0_S0_Pfiiiiii(
	.param .u64 .ptr .align 1 _Z16leg2d_bwd_kernelPKfS0_S0_Pfiiiiii_param_0,
	.param .u64 .ptr .align 1 _Z16leg2d_bwd_kernelPKfS0_S0_Pfiiiiii_param_1,
	.param .u64 .ptr .align 1 _Z16leg2d_bwd_kernelPKfS0_S0_Pfiiiiii_param_2,
	.param .u64 .ptr .align 1 _Z16leg2d_bwd_kernelPKfS0_S0_Pfiiiiii_param_3,
	.param .u32 _Z16leg2d_bwd_kernelPKfS0_S0_Pfiiiiii_param_4,
	.param .u32 _Z16leg2d_bwd_kernelPKfS0_S0_Pfiiiiii_param_5,
	.param .u32 _Z16leg2d_bwd_kernelPKfS0_S0_Pfiiiiii_param_6,
	.param .u32 _Z16leg2d_bwd_kernelPKfS0_S0_Pfiiiiii_param_7,
	.param .u32 _Z16leg2d_bwd_kernelPKfS0_S0_Pfiiiiii_param_8,
	.param .u32 _Z16leg2d_bwd_kernelPKfS0_S0_Pfiiiiii_param_9
)
{
	.reg .pred 	%p<9>;
	.reg .b32 	%r<55>;
	.reg .b32 	%f<117>;
	.reg .b64 	%rd<37>;

	ld.param.u64 	%rd3, [_Z16leg2d_bwd_kernelPKfS0_S0_Pfiiiiii_param_0];
	ld.param.u64 	%rd4, [_Z16leg2d_bwd_kernelPKfS0_S0_Pfiiiiii_param_1];
	ld.param.u64 	%rd6, [_Z16leg2d_bwd_kernelPKfS0_S0_Pfiiiiii_param_2];
	ld.param.u64 	%rd5, [_Z16leg2d_bwd_kernelPKfS0_S0_Pfiiiiii_param_3];
	ld.param.u32 	%r22, [_Z16leg2d_bwd_kernelPKfS0_S0_Pfiiiiii_param_6];
	ld.param.u32 	%r23, [_Z16leg2d_bwd_kernelPKfS0_S0_Pfiiiiii_param_7];
	ld.param.u32 	%r24, [_Z16leg2d_bwd_kernelPKfS0_S0_Pfiiiiii_param_8];
	ld.param.u32 	%r25, [_Z16leg2d_bwd_kernelPKfS0_S0_Pfiiiiii_param_9];
	cvta.to.global.u64 	%rd1, %rd6;
	mov.u32 	%r26, %ctaid.x;
	mov.u32 	%r27, %ntid.x;
	mov.u32 	%r28, %tid.x;
	mad.lo.s32 	%r1, %r26, %r27, %r28;
	setp.ge.s32 	%p1, %r1, %r25;
	@%p1 bra 	$L__BB1_12;
	cvta.to.global.u64 	%rd7, %rd3;
	cvta.to.global.u64 	%rd8, %rd4;
	mul.lo.s32 	%r2, %r23, %r22;
	div.s32 	%r3, %r1, %r2;
	mul.lo.s32 	%r29, %r3, %r2;
	sub.s32 	%r4, %r1, %r29;
	mul.wide.s32 	%rd9, %r1, 4;
	add.s64 	%rd10, %rd8, %rd9;
	ld.global.f32 	%f1, [%rd10];
	add.s32 	%r5, %r24, 1;
	mad.lo.s32 	%r30, %r2, %r24, %r2;
	mul.lo.s32 	%r6, %r30, %r3;
	add.s32 	%r31, %r4, %r2;
	add.s32 	%r32, %r31, %r6;
	mul.wide.s32 	%rd11, %r32, 4;
	add.s64 	%rd2, %rd7, %rd11;
	ld.global.f32 	%f116, [%rd2];
	setp.lt.s32 	%p2, %r24, 2;
	@%p2 bra 	$L__BB1_11;
	add.s32 	%r7, %r6, %r4;
	add.s32 	%r8, %r24, -1;
	add.s32 	%r34, %r24, -2;
	and.b32  	%r9, %r8, 3;
	setp.lt.u32 	%p3, %r34, 3;
	mov.f32 	%f115, 0f3F800000;
	mov.f32 	%f114, 0f00000000;
	mov.b32 	%r54, 2;
	@%p3 bra 	$L__BB1_6;
	and.b32  	%r10, %r8, -4;
	mul.lo.s32 	%r36, %r3, %r5;
	mad.lo.s32 	%r37, %r2, %r36, %r2;
	add.s32 	%r50, %r4, %r37;
	mov.f32 	%f115, 0f3F800000;
	mov.f32 	%f114, 0f00000000;
	mov.b32 	%r52, 0;
	mul.wide.s32 	%rd16, %r2, 4;
	mov.u32 	%r51, %r2;
$L__BB1_4:
	.pragma "nounroll";
	add.s32 	%r38, %r52, 2;
	cvt.rn.f32.u32 	%f27, %r38;
	rcp.rn.f32 	%f28, %f27;
	fma.rn.f32 	%f29, %f27, 0f40000000, 0fBF800000;
	mul.wide.s32 	%rd12, %r50, 4;
	add.s64 	%rd13, %rd1, %rd12;
	ld.global.f32 	%f30, [%rd13];
	fma.rn.f32 	%f31, %f1, %f115, %f30;
	mul.f32 	%f32, %f29, %f31;
	add.f32 	%f33, %f27, 0fBF800000;
	mul.f32 	%f34, %f114, %f33;
	sub.f32 	%f35, %f32, %f34;
	mul.f32 	%f36, %f28, %f35;
	mul.wide.s32 	%rd14, %r51, 4;
	add.s64 	%rd15, %rd2, %rd14;
	ld.global.f32 	%f37, [%rd15];
	fma.rn.f32 	%f38, %f37, %f36, %f116;
	add.s32 	%r39, %r52, 3;
	cvt.rn.f32.u32 	%f39, %r39;
	rcp.rn.f32 	%f40, %f39;
	fma.rn.f32 	%f41, %f39, 0f40000000, 0fBF800000;
	add.s64 	%rd17, %rd13, %rd16;
	ld.global.f32 	%f42, [%rd17];
	fma.rn.f32 	%f43, %f1, %f36, %f42;
	mul.f32 	%f44, %f41, %f43;
	add.f32 	%f45, %f39, 0fBF800000;
	mul.f32 	%f46, %f115, %f45;
	sub.f32 	%f47, %f44, %f46;
	mul.f32 	%f48, %f40, %f47;
	add.s64 	%rd18, %rd15, %rd16;
	ld.global.f32 	%f49, [%rd18];
	fma.rn.f32 	%f50, %f49, %f48, %f38;
	add.s32 	%r15, %r52, 4;
	cvt.rn.f32.u32 	%f51, %r15;
	rcp.rn.f32 	%f52, %f51;
	fma.rn.f32 	%f53, %f51, 0f40000000, 0fBF800000;
	add.s64 	%rd19, %rd17, %rd16;
	ld.global.f32 	%f54, [%rd19];
	fma.rn.f32 	%f55, %f1, %f48, %f54;
	mul.f32 	%f56, %f53, %f55;
	add.f32 	%f57, %f51, 0fBF800000;
	mul.f32 	%f58, %f36, %f57;
	sub.f32 	%f59, %f56, %f58;
	mul.f32 	%f114, %f52, %f59;
	add.s64 	%rd20, %rd18, %rd16;
	ld.global.f32 	%f60, [%rd20];
	fma.rn.f32 	%f61, %f60, %f114, %f50;
	add.s32 	%r40, %r52, 5;
	cvt.rn.f32.u32 	%f62, %r40;
	rcp.rn.f32 	%f63, %f62;
	fma.rn.f32 	%f64, %f62, 0f40000000, 0fBF800000;
	add.s64 	%rd21, %rd19, %rd16;
	ld.global.f32 	%f65, [%rd21];
	fma.rn.f32 	%f66, %f1, %f114, %f65;
	mul.f32 	%f67, %f64, %f66;
	add.f32 	%f68, %f62, 0fBF800000;
	mul.f32 	%f69, %f48, %f68;
	sub.f32 	%f70, %f67, %f69;
	mul.f32 	%f115, %f63, %f70;
	add.s64 	%rd22, %rd20, %rd16;
	ld.global.f32 	%f71, [%rd22];
	fma.rn.f32 	%f116, %f71, %f115, %f61;
	shl.b32 	%r41, %r2, 2;
	add.s32 	%r51, %r51, %r41;
	add.s32 	%r50, %r50, %r41;
	setp.ne.s32 	%p4, %r15, %r10;
	mov.u32 	%r52, %r15;
	@%p4 bra 	$L__BB1_4;
	add.s32 	%r54, %r15, 2;
$L__BB1_6:
	setp.eq.s32 	%p5, %r9, 0;
	@%p5 bra 	$L__BB1_11;
	setp.eq.s32 	%p6, %r9, 1;
	@%p6 bra 	$L__BB1_9;
	cvt.rn.f32.u32 	%f73, %r54;
	rcp.rn.f32 	%f74, %f73;
	fma.rn.f32 	%f75, %f73, 0f40000000, 0fBF800000;
	add.s32 	%r42, %r54, -1;
	mul.lo.s32 	%r43, %r42, %r2;
	add.s32 	%r44, %r7, %r43;
	mul.wide.s32 	%rd23, %r44, 4;
	add.s64 	%rd24, %rd1, %rd23;
	ld.global.f32 	%f76, [%rd24];
	fma.rn.f32 	%f77, %f1, %f115, %f76;
	mul.f32 	%f78, %f75, %f77;
	add.f32 	%f79, %f73, 0fBF800000;
	mul.f32 	%f80, %f114, %f79;
	sub.f32 	%f81, %f78, %f80;
	mul.f32 	%f114, %f74, %f81;
	mul.wide.s32 	%rd25, %r43, 4;
	add.s64 	%rd26, %rd2, %rd25;
	ld.global.f32 	%f82, [%rd26];
	fma.rn.f32 	%f83, %f82, %f114, %f116;
	add.s32 	%r45, %r54, 1;
	cvt.rn.f32.u32 	%f84, %r45;
	rcp.rn.f32 	%f85, %f84;
	fma.rn.f32 	%f86, %f84, 0f40000000, 0fBF800000;
	mul.wide.s32 	%rd27, %r2, 4;
	add.s64 	%rd28, %rd24, %rd27;
	ld.global.f32 	%f87, [%rd28];
	fma.rn.f32 	%f88, %f1, %f114, %f87;
	mul.f32 	%f89, %f86, %f88;
	add.f32 	%f90, %f84, 0fBF800000;
	mul.f32 	%f91, %f115, %f90;
	sub.f32 	%f92, %f89, %f91;
	mul.f32 	%f115, %f85, %f92;
	add.s64 	%rd29, %rd26, %rd27;
	ld.global.f32 	%f93, [%rd29];
	fma.rn.f32 	%f116, %f93, %f115, %f83;
	add.s32 	%r54, %r54, 2;
$L__BB1_9:
	and.b32  	%r46, %r8, 1;
	setp.eq.b32 	%p7, %r46, 1;
	not.pred 	%p8, %p7;
	@%p8 bra 	$L__BB1_11;
	cvt.rn.f32.u32 	%f94, %r54;
	rcp.rn.f32 	%f95, %f94;
	fma.rn.f32 	%f96, %f94, 0f40000000, 0fBF800000;
	add.s32 	%r47, %r54, -1;
	mul.lo.s32 	%r48, %r47, %r2;
	add.s32 	%r49, %r7, %r48;
	mul.wide.s32 	%rd30, %r49, 4;
	add.s64 	%rd31, %rd1, %rd30;
	ld.global.f32 	%f97, [%rd31];
	fma.rn.f32 	%f98, %f1, %f115, %f97;
	mul.f32 	%f99, %f96, %f98;
	add.f32 	%f100, %f94, 0fBF800000;
	mul.f32 	%f101, %f114, %f100;
	sub.f32 	%f102, %f99, %f101;
	mul.f32 	%f103, %f95, %f102;
	mul.wide.s32 	%rd32, %r48, 4;
	add.s64 	%rd33, %rd2, %rd32;
	ld.global.f32 	%f104, [%rd33];
	fma.rn.f32 	%f116, %f104, %f103, %f116;
$L__BB1_11:
	cvta.to.global.u64 	%rd34, %rd5;
	mul.wide.s32 	%rd35, %r1, 4;
	add.s64 	%rd36, %rd34, %rd35;
	st.global.f32 	[%rd36], %f116;
$L__BB1_12:
	ret;

}


// ===== COMPILED SASS (sm_100) =====

	.target	sm_100

	.elftype	@"ET_EXEC"


//--------------------- .note.nv.tkinfo           --------------------------
	.section	.note.nv.tkinfo,"",@"SHT_NOTE"
	.sectionflags	@"SHF_NOTE_NV_TKINFO"
	.tkinfo
        /*0018*/ 	.word	0x00000002
        /*0030*/ 	.string	""
        /*0030*/ 	.string	"ptxas"
        /*0030*/ 	.string	"Cuda compilation tools, release 13.0, V13.0.88"
        /*0030*/ 	.string	"Build cuda_13.0.r13.0/compiler.36424714_0"
        /*0030*/ 	.string	"-arch sm_100 -m 64 "



//--------------------- .note.nv.cuinfo           --------------------------
	.section	.note.nv.cuinfo,"",@"SHT_NOTE"
	.sectionflags	@"SHF_NOTE_NV_CUINFO"
        /*0018*/ 	.short	0x0002
        /*001a*/ 	.short	0x0064
        /*001c*/ 	.short	0x0082
	.zero		2


//--------------------- .nv.info                  --------------------------
	.section	.nv.info,"",@"SHT_CUDA_INFO"
	.align	4


	//----- nvinfo : EIATTR_REGCOUNT
	.align		4
        /*0000*/ 	.byte	0x04, 0x2f
        /*0002*/ 	.short	(.L_1 - .L_0)
	.align		4
.L_0:
        /*0004*/ 	.word	index@(_Z16leg2d_fwd_kernelPKfPfiiiiii)
        /*0008*/ 	.word	0x0000001b


	//----- nvinfo : EIATTR_FRAME_SIZE
	.align		4
.L_1:
        /*000c*/ 	.byte	0x04, 0x11
        /*000e*/ 	.short	(.L_3 - .L_2)
	.align		4
.L_2:
        /*0010*/ 	.word	index@($__internal_1_$__cuda_sm20_rcp_rn_f32_slowpath)
        /*0014*/ 	.word	0x00000000


	//----- nvinfo : EIATTR_FRAME_SIZE
	.align		4
.L_3:
        /*0018*/ 	.byte	0x04, 0x11
        /*001a*/ 	.short	(.L_5 - .L_4)
	.align		4
.L_4:
        /*001c*/ 	.word	index@(_Z16leg2d_fwd_kernelPKfPfiiiiii)
        /*0020*/ 	.word	0x00000000


	//----- nvinfo : EIATTR_REGCOUNT
	.align		4
.L_5:
        /*0024*/ 	.byte	0x04, 0x2f
        /*0026*/ 	.short	(.L_7 - .L_6)
	.align		4
.L_6:
        /*0028*/ 	.word	index@(_Z16leg2d_bwd_kernelPKfS0_S0_Pfiiiiii)
        /*002c*/ 	.word	0x0000001f


	//----- nvinfo : EIATTR_FRAME_SIZE
	.align		4
.L_7:
        /*0030*/ 	.byte	0x04, 0x11
        /*0032*/ 	.short	(.L_9 - .L_8)
	.align		4
.L_8:
        /*0034*/ 	.word	index@($__internal_0_$__cuda_sm20_rcp_rn_f32_slowpath)
        /*0038*/ 	.word	0x00000000


	//----- nvinfo : EIATTR_FRAME_SIZE
	.align		4
.L_9:
        /*003c*/ 	.byte	0x04, 0x11
        /*003e*/ 	.short	(.L_11 - .L_10)
	.align		4
.L_10:
        /*0040*/ 	.word	index@(_Z16leg2d_bwd_kernelPKfS0_S0_Pfiiiiii)
        /*0044*/ 	.word	0x00000000


	//----- nvinfo : EIATTR_MIN_STACK_SIZE
	.align		4
.L_11:
        /*0048*/ 	.byte	0x04, 0x12
        /*004a*/ 	.short	(.L_13 - .L_12)
	.align		4
.L_12:
        /*004c*/ 	.word	index@(_Z16leg2d_bwd_kernelPKfS0_S0_Pfiiiiii)
        /*0050*/ 	.word	0x00000000


	//----- nvinfo : EIATTR_MIN_STACK_SIZE
	.align		4
.L_13:
        /*0054*/ 	.byte	0x04, 0x12
        /*0056*/ 	.short	(.L_15 - .L_14)
	.align		4
.L_14:
        /*0058*/ 	.word	index@(_Z16leg2d_fwd_kernelPKfPfiiiiii)
        /*005c*/ 	.word	0x00000000
.L_15:


//--------------------- .nv.compat                --------------------------
	.section	.nv.compat,"",@"SHT_CUDA_COMPAT_INFO"
	.align	4
        /*0000*/ 	.byte	0x02, 0x09, 0x00, 0x00, 0x02, 0x02, 0x01, 0x00, 0x02, 0x05, 0x05, 0x00, 0x03, 0x07, 0x01, 0x01
        /*0010*/ 	.byte	0x02, 0x03, 0x00, 0x00, 0x02, 0x06, 0x01, 0x00, 0x04, 0x0b, 0x08, 0x00, 0x09, 0x00, 0x00, 0x00
        /*0020*/ 	.byte	0x00, 0x00, 0x00, 0x00


//--------------------- .nv.info._Z16leg2d_bwd_kernelPKfS0_S0_Pfiiiiii --------------------------
	.section	.nv.info._Z16leg2d_bwd_kernelPKfS0_S0_Pfiiiiii,"",@"SHT_CUDA_INFO"
	.sectionflags	@""
	.align	4


	//----- nvinfo : EIATTR_CUDA_API_VERSION
	.align		4
        /*0000*/ 	.byte	0x04, 0x37
        /*0002*/ 	.short	(.L_17 - .L_16)
.L_16:
        /*0004*/ 	.word	0x00000082


	//----- nvinfo : EIATTR_KPARAM_INFO
	.align		4
.L_17:
        /*0008*/ 	.byte	0x04, 0x17
        /*000a*/ 	.short	(.L_19 - .L_18)
.L_18:
        /*000c*/ 	.word	0x00000000
        /*0010*/ 	.short	0x0009
        /*0012*/ 	.short	0x0034
        /*0014*/ 	.byte	0x00, 0xf0, 0x11, 0x00


	//----- nvinfo : EIATTR_KPARAM_INFO
	.align		4
.L_19:
        /*0018*/ 	.byte	0x04, 0x17
        /*001a*/ 	.short	(.L_21 - .L_20)
.L_20:
        /*001c*/ 	.word	0x00000000
        /*0020*/ 	.short	0x0008
        /*0022*/ 	.short	0x0030
        /*0024*/ 	.byte	0x00, 0xf0, 0x11, 0x00


	//----- nvinfo : EIATTR_KPARAM_INFO
	.align		4
.L_21:
        /*0028*/ 	.byte	0x04, 0x17
        /*002a*/ 	.short	(.L_23 - .L_22)
.L_22:
        /*002c*/ 	.word	0x00000000
        /*0030*/ 	.short	0x0007
        /*0032*/ 	.short	0x002c
        /*0034*/ 	.byte	0x00, 0xf0, 0x11, 0x00


	//----- nvinfo : EIATTR_KPARAM_INFO
	.align		4
.L_23:
        /*0038*/ 	.byte	0x04, 0x17
        /*003a*/ 	.short	(.L_25 - .L_24)
.L_24:
        /*003c*/ 	.word	0x00000000
        /*0040*/ 	.short	0x0006
        /*0042*/ 	.short	0x0028
        /*0044*/ 	.byte	0x00, 0xf0, 0x11, 0x00


	//----- nvinfo : EIATTR_KPARAM_INFO
	.align		4
.L_25:
        /*0048*/ 	.byte	0x04, 0x17
        /*004a*/ 	.short	(.L_27 - .L_26)
.L_26:
        /*004c*/ 	.word	0x00000000
        /*0050*/ 	.short	0x0005
        /*0052*/ 	.short	0x0024
        /*0054*/ 	.byte	0x00, 0xf0, 0x11, 0x00


	//----- nvinfo : EIATTR_KPARAM_INFO
	.align		4
.L_27:
        /*0058*/ 	.byte	0x04, 0x17
        /*005a*/ 	.short	(.L_29 - .L_28)
.L_28:
        /*005c*/ 	.word	0x00000000
        /*0060*/ 	.short	0x0004
        /*0062*/ 	.short	0x0020
        /*0064*/ 	.byte	0x00, 0xf0, 0x11, 0x00


	//----- nvinfo : EIATTR_KPARAM_INFO
	.align		4
.L_29:
        /*0068*/ 	.byte	0x04, 0x17
        /*006a*/ 	.short	(.L_31 - .L_30)
.L_30:
        /*006c*/ 	.word	0x00000000
        /*0070*/ 	.short	0x0003
        /*0072*/ 	.short	0x0018
        /*0074*/ 	.byte	0x00, 0xf5, 0x21, 0x00


	//----- nvinfo : EIATTR_KPARAM_INFO
	.align		4
.L_31:
        /*0078*/ 	.byte	0x04, 0x17
        /*007a*/ 	.short	(.L_33 - .L_32)
.L_32:
        /*007c*/ 	.word	0x00000000
        /*0080*/ 	.short	0x0002
        /*0082*/ 	.short	0x0010
        /*0084*/ 	.byte	0x00, 0xf5, 0x21, 0x00


	//----- nvinfo : EIATTR_KPARAM_INFO
	.align		4
.L_33:
        /*0088*/ 	.byte	0x04, 0x17
        /*008a*/ 	.short	(.L_35 - .L_34)
.L_34:
        /*008c*/ 	.word	0x00000000
        /*0090*/ 	.short	0x0001
        /*0092*/ 	.short	0x0008
        /*0094*/ 	.byte	0x00, 0xf5, 0x21, 0x00


	//----- nvinfo : EIATTR_KPARAM_INFO
	.align		4
.L_35:
        /*0098*/ 	.byte	0x04, 0x17
        /*009a*/ 	.short	(.L_37 - .L_36)
.L_36:
        /*009c*/ 	.word	0x00000000
        /*00a0*/ 	.short	0x0000
        /*00a2*/ 	.short	0x0000
        /*00a4*/ 	.byte	0x00, 0xf5, 0x21, 0x00


	//----- nvinfo : EIATTR_SPARSE_MMA_MASK
	.align		4
.L_37:
        /*00a8*/ 	.byte	0x03, 0x50
        /*00aa*/ 	.short	0x0000


	//----- nvinfo : EIATTR_MAXREG_COUNT
	.align		4
        /*00ac*/ 	.byte	0x03, 0x1b
        /*00ae*/ 	.short	0x00ff


	//----- nvinfo : EIATTR_MERCURY_ISA_VERSION
	.align		4
        /*00b0*/ 	.byte	0x03, 0x5f
        /*00b2*/ 	.short	0x0101


	//----- nvinfo : EIATTR_VRC_CTA_INIT_COUNT
	.align		4
        /*00b4*/ 	.byte	0x02, 0x4a
	.zero		1
	.zero		1


	//----- nvinfo : EIATTR_EXIT_INSTR_OFFSETS
	.align		4
        /*00b8*/ 	.byte	0x04, 0x1c
        /*00ba*/ 	.short	(.L_39 - .L_38)


	//   ....[0]....
.L_38:
        /*00bc*/ 	.word	0x00000070


	//   ....[1]....
        /*00c0*/ 	.word	0x000010e0


	//----- nvinfo : EIATTR_CRS_STACK_SIZE
	.align		4
.L_39:
        /*00c4*/ 	.byte	0x04, 0x1e
        /*00c6*/ 	.short	(.L_41 - .L_40)
.L_40:
        /*00c8*/ 	.word	0x00000000


	//----- nvinfo : EIATTR_CBANK_PARAM_SIZE
	.align		4
.L_41:
        /*00cc*/ 	.byte	0x03, 0x19
        /*00ce*/ 	.short	0x0038


	//----- nvinfo : EIATTR_PARAM_CBANK
	.align		4
        /*00d0*/ 	.byte	0x04, 0x0a
        /*00d2*/ 	.short	(.L_43 - .L_42)
	.align		4
.L_42:
        /*00d4*/ 	.word	index@(.nv.constant0._Z16leg2d_bwd_kernelPKfS0_S0_Pfiiiiii)
        /*00d8*/ 	.short	0x0380
        /*00da*/ 	.short	0x0038


	//----- nvinfo : EIATTR_SW_WAR
	.align		4
.L_43:
        /*00dc*/ 	.byte	0x04, 0x36
        /*00de*/ 	.short	(.L_45 - .L_44)
.L_44:
        /*00e0*/ 	.word	0x00000008
.L_45:


//--------------------- .nv.info._Z16leg2d_fwd_kernelPKfPfiiiiii --------------------------
	.section	.nv.info._Z16leg2d_fwd_kernelPKfPfiiiiii,"",@"SHT_CUDA_INFO"
	.sectionflags	@""
	.align	4


	//----- nvinfo : EIATTR_CUDA_API_VERSION
	.align		4
        /*0000*/ 	.byte	0x04, 0x37
        /*0002*/ 	.short	(.L_47 - .L_46)
.L_46:
        /*0004*/ 	.word	0x00000082


	//----- nvinfo : EIATTR_KPARAM_INFO
	.align		4
.L_47:
        /*0008*/ 	.byte	0x04, 0x17
        /*000a*/ 	.short	(.L_49 - .L_48)
.L_48:
        /*000c*/ 	.word	0x00000000
        /*0010*/ 	.short	0x0007
        /*0012*/ 	.short	0x0024
        /*0014*/ 	.byte	0x00, 0xf0, 0x11, 0x00


	//----- nvinfo : EIATTR_KPARAM_INFO
	.align		4
.L_49:
        /*0018*/ 	.byte	0x04, 0x17
        /*001a*/ 	.short	(.L_51 - .L_50)
.L_50:
        /*001c*/ 	.word	0x00000000
        /*0020*/ 	.short	0x0006
        /*0022*/ 	.short	0x0020
        /*0024*/ 	.byte	0x00, 0xf0, 0x11, 0x00


	//----- nvinfo : EIATTR_KPARAM_INFO
	.align		4
.L_51:
        /*0028*/ 	.byte	0x04, 0x17
        /*002a*/ 	.short	(.L_53 - .L_52)
.L_52:
        /*002c*/ 	.word	0x00000000
        /*0030*/ 	.short	0x0005
        /*0032*/ 	.short	0x001c
        /*0034*/ 	.byte	0x00, 0xf0, 0x11, 0x00


	//----- nvinfo : EIATTR_KPARAM_INFO
	.align		4
.L_53:
        /*0038*/ 	.byte	0x04, 0x17
        /*003a*/ 	.short	(.L_55 - .L_54)
.L_54:
        /*003c*/ 	.word	0x00000000
        /*0040*/ 	.short	0x0004
        /*0042*/ 	.short	0x0018
        /*0044*/ 	.byte	0x00, 0xf0, 0x11, 0x00


	//----- nvinfo : EIATTR_KPARAM_INFO
	.align		4
.L_55:
        /*0048*/ 	.byte	0x04, 0x17
        /*004a*/ 	.short	(.L_57 - .L_56)
.L_56:
        /*004c*/ 	.word	0x00000000
        /*0050*/ 	.short	0x0003
        /*0052*/ 	.short	0x0014
        /*0054*/ 	.byte	0x00, 0xf0, 0x11, 0x00


	//----- nvinfo : EIATTR_KPARAM_INFO
	.align		4
.L_57:
        /*0058*/ 	.byte	0x04, 0x17
        /*005a*/ 	.short	(.L_59 - .L_58)
.L_58:
        /*005c*/ 	.word	0x00000000
        /*0060*/ 	.short	0x0002
        /*0062*/ 	.short	0x0010
        /*0064*/ 	.byte	0x00, 0xf0, 0x11, 0x00


	//----- nvinfo : EIATTR_KPARAM_INFO
	.align		4
.L_59:
        /*0068*/ 	.byte	0x04, 0x17
        /*006a*/ 	.short	(.L_61 - .L_60)
.L_60:
        /*006c*/ 	.word	0x00000000
        /*0070*/ 	.short	0x0001
        /*0072*/ 	.short	0x0008
        /*0074*/ 	.byte	0x00, 0xf5, 0x21, 0x00


	//----- nvinfo : EIATTR_KPARAM_INFO
	.align		4
.L_61:
        /*0078*/ 	.byte	0x04, 0x17
        /*007a*/ 	.short	(.L_63 - .L_62)
.L_62:
        /*007c*/ 	.word	0x00000000
        /*0080*/ 	.short	0x0000
        /*0082*/ 	.short	0x0000
        /*0084*/ 	.byte	0x00, 0xf5, 0x21, 0x00


	//----- nvinfo : EIATTR_SPARSE_MMA_MASK
	.align		4
.L_63:
        /*0088*/ 	.byte	0x03, 0x50
        /*008a*/ 	.short	0x0000


	//----- nvinfo : EIATTR_MAXREG_COUNT
	.align		4
        /*008c*/ 	.byte	0x03, 0x1b
        /*008e*/ 	.short	0x00ff


	//----- nvinfo : EIATTR_MERCURY_ISA_VERSION
	.align		4
        /*0090*/ 	.byte	0x03, 0x5f
        /*0092*/ 	.short	0x0101


	//----- nvinfo : EIATTR_VRC_CTA_INIT_COUNT
	.align		4
        /*0094*/ 	.byte	0x02, 0x4a
	.zero		1
	.zero		1


	//----- nvinfo : EIATTR_EXIT_INSTR_OFFSETS
	.align		4
        /*0098*/ 	.byte	0x04, 0x1c
        /*009a*/ 	.short	(.L_65 - .L_64)


	//   ....[0]....
.L_64:
        /*009c*/ 	.word	0x00000070


	//   ....[1]....
        /*00a0*/ 	.word	0x00000310


	//   ....[2]....
        /*00a4*/ 	.word	0x00000a60


	//   ....[3]....
        /*00a8*/ 	.word	0x00000db0


	//   ....[4]....
        /*00ac*/ 	.word	0x00000f40


	//----- nvinfo : EIATTR_CRS_STACK_SIZE
	.align		4
.L_65:
        /*00b0*/ 	.byte	0x04, 0x1e
        /*00b2*/ 	.short	(.L_67 - .L_66)
.L_66:
        /*00b4*/ 	.word	0x00000000


	//----- nvinfo : EIATTR_CBANK_PARAM_SIZE
	.align		4
.L_67:
        /*00b8*/ 	.byte	0x03, 0x19
        /*00ba*/ 	.short	0x0028


	//----- nvinfo : EIATTR_PARAM_CBANK
	.align		4
        /*00bc*/ 	.byte	0x04, 0x0a
        /*00be*/ 	.short	(.L_69 - .L_68)
	.align		4
.L_68:
        /*00c0*/ 	.word	index@(.nv.constant0._Z16leg2d_fwd_kernelPKfPfiiiiii)
        /*00c4*/ 	.short	0x0380
        /*00c6*/ 	.short	0x0028


	//----- nvinfo : EIATTR_SW_WAR
	.align		4
.L_69:
        /*00c8*/ 	.byte	0x04, 0x36
        /*00ca*/ 	.short	(.L_71 - .L_70)
.L_70:
        /*00cc*/ 	.word	0x00000008
.L_71:


//--------------------- .nv.callgraph             --------------------------
	.section	.nv.callgraph,"",@"SHT_CUDA_CALLGRAPH"
	.align	4
	.sectionentsize	8
	.align		4
        /*0000*/ 	.word	0x00000000
	.align		4
        /*0004*/ 	.word	0xffffffff
	.align		4
        /*0008*/ 	.word	0x00000000
	.align		4
        /*000c*/ 	.word	0xfffffffe
	.align		4
        /*0010*/ 	.word	0x00000000
	.align		4
        /*0014*/ 	.word	0xfffffffd
	.align		4
        /*0018*/ 	.word	0x00000000
	.align		4
        /*001c*/ 	.word	0xfffffffc


//--------------------- .text._Z16leg2d_bwd_kernelPKfS0_S0_Pfiiiiii --------------------------
	.section	.text._Z16leg2d_bwd_kernelPKfS0_S0_Pfiiiiii,"ax",@progbits
	.align	128
        .global         _Z16leg2d_bwd_kernelPKfS0_S0_Pfiiiiii
        .type           _Z16leg2d_bwd_kernelPKfS0_S0_Pfiiiiii,@function
        .size           _Z16leg2d_bwd_kernelPKfS0_S0_Pfiiiiii,(.L_x_43 - _Z16leg2d_bwd_kernelPKfS0_S0_Pfiiiiii)
        .other          _Z16leg2d_bwd_kernelPKfS0_S0_Pfiiiiii,@"STO_CUDA_ENTRY STV_DEFAULT"
_Z16leg2d_bwd_kernelPKfS0_S0_Pfiiiiii:
.text._Z16leg2d_bwd_kernelPKfS0_S0_Pfiiiiii:
[----:B------:R-:W-:Y:S01]  /*0000*/  LDC R1, c[0x0][0x37c] ;  /* 0x0000df00ff017b82 */ /* 0x000fe20000000800 */
[----:B------:R-:W0:Y:S07]  /*0010*/  S2R R3, SR_TID.X ;  /* 0x0000000000037919 */ /* 0x000e2e0000002100 */
[----:B------:R-:W0:Y:S01]  /*0020*/  S2UR UR4, SR_CTAID.X ;  /* 0x00000000000479c3 */ /* 0x000e220000002500 */
[----:B------:R-:W1:Y:S07]  /*0030*/  LDCU UR5, c[0x0][0x3b4] ;  /* 0x00007680ff0577ac */ /* 0x000e6e0008000800 */
[----:B------:R-:W0:Y:S02]  /*0040*/  LDC R10, c[0x0][0x360] ;  /* 0x0000d800ff0a7b82 */ /* 0x000e240000000800 */
[----:B0-----:R-:W-:-:S05]  /*0050*/  IMAD R10, R10, UR4, R3 ;  /* 0x000000040a0a7c24 */ /* 0x001fca000f8e0203 */
[----:B-1----:R-:W-:-:S13]  /*0060*/  ISETP.GE.AND P0, PT, R10, UR5, PT ;  /* 0x000000050a007c0c */ /* 0x002fda000bf06270 */
[----:B------:R-:W-:Y:S05]  /*0070*/  @P0 EXIT ;  /* 0x000000000000094d */ /* 0x000fea0003800000 */
[----:B------:R-:W0:Y:S01]  /*0080*/  LDC.64 R8, c[0x0][0x3a8] ;  /* 0x0000ea00ff087b82 */ /* 0x000e220000000a00 */
[----:B------:R-:W-:Y:S01]  /*0090*/  IABS R6, R10 ;  /* 0x0000000a00067213 */ /* 0x000fe20000000000 */
[----:B------:R-:W1:Y:S06]  /*00a0*/  LDCU.64 UR8, c[0x0][0x358] ;  /* 0x00006b00ff0877ac */ /* 0x000e6c0008000a00 */
[----:B------:R-:W2:Y:S01]  /*00b0*/  LDC.64 R14, c[0x0][0x380] ;  /* 0x0000e000ff0e7b82 */ /* 0x000ea20000000a00 */
[----:B0-----:R-:W-:-:S05]  /*00c0*/  IMAD R9, R9, R8, RZ ;  /* 0x0000000809097224 */ /* 0x001fca00078e02ff */
[-C--:B------:R-:W-:Y:S02]  /*00d0*/  IABS R5, R9.reuse ;  /* 0x0000000900057213 */ /* 0x080fe40000000000 */
[----:B------:R-:W-:Y:S02]  /*00e0*/  IABS R8, R9 ;  /* 0x0000000900087213 */ /* 0x000fe40000000000 */
[----:B------:R-:W0:Y:S08]  /*00f0*/  I2F.RP R0, R5 ;  /* 0x0000000500007306 */ /* 0x000e300000209400 */
[----:B0-----:R-:W0:Y:S02]  /*0100*/  MUFU.RCP R0, R0 ;  /* 0x0000000000007308 */ /* 0x001e240000001000 */
[----:B0-----:R-:W-:-:S02]  /*0110*/  IADD3 R2, PT, PT, R0, 0xffffffe, RZ ;  /* 0x0ffffffe00027810 */ /* 0x001fc40007ffe0ff */
[----:B------:R-:W-:-:S04]  /*0120*/  IADD3 R0, PT, PT, RZ, -R8, RZ ;  /* 0x80000008ff007210 */ /* 0x000fc80007ffe0ff */
[----:B------:R0:W3:Y:S02]  /*0130*/  F2I.FTZ.U32.TRUNC.NTZ R3, R2 ;  /* 0x0000000200037305 */ /* 0x0000e4000021f000 */
[----:B0-----:R-:W-:Y:S01]  /*0140*/  HFMA2 R2, -RZ, RZ, 0, 0 ;  /* 0x00000000ff027431 */ /* 0x001fe200000001ff */
[----:B---3--:R-:W-:-:S05]  /*0150*/  IADD3 R4, PT, PT, RZ, -R3, RZ ;  /* 0x80000003ff047210 */ /* 0x008fca0007ffe0ff */
[----:B------:R-:W-:Y:S01]  /*0160*/  IMAD R7, R4, R5, RZ ;  /* 0x0000000504077224 */ /* 0x000fe200078e02ff */
[----:B------:R-:W-:-:S03]  /*0170*/  MOV R4, R6 ;  /* 0x0000000600047202 */ /* 0x000fc60000000f00 */
[----:B------:R-:W-:-:S06]  /*0180*/  IMAD.HI.U32 R3, R3, R7, R2 ;  /* 0x0000000703037227 */ /* 0x000fcc00078e0002 */
[----:B------:R-:W-:-:S04]  /*0190*/  IMAD.HI.U32 R3, R3, R4, RZ ;  /* 0x0000000403037227 */ /* 0x000fc800078e00ff */
[----:B------:R-:W-:Y:S02]  /*01a0*/  IMAD R0, R3, R0, R4 ;  /* 0x0000000003007224 */ /* 0x000fe400078e0204 */
[----:B------:R-:W0:Y:S03]  /*01b0*/  LDC R4, c[0x0][0x3b0] ;  /* 0x0000ec00ff047b82 */ /* 0x000e260000000800 */
[----:B------:R-:W-:-:S13]  /*01c0*/  ISETP.GT.U32.AND P2, PT, R5, R0, PT ;  /* 0x000000000500720c */ /* 0x000fda0003f44070 */
[-C--:B------:R-:W-:Y:S02]  /*01d0*/  @!P2 IADD3 R0, PT, PT, R0, -R5.reuse, RZ ;  /* 0x800000050000a210 */ /* 0x080fe40007ffe0ff */
[----:B------:R-:W-:Y:S02]  /*01e0*/  @!P2 IADD3 R3, PT, PT, R3, 0x1, RZ ;  /* 0x000000010303a810 */ /* 0x000fe40007ffe0ff */
[----:B------:R-:W-:Y:S02]  /*01f0*/  ISETP.GE.U32.AND P0, PT, R0, R5, PT ;  /* 0x000000050000720c */ /* 0x000fe40003f06070 */
[----:B------:R-:W-:Y:S02]  /*0200*/  LOP3.LUT R0, R10, R9, RZ, 0x3c, !PT ;  /* 0x000000090a007212 */ /* 0x000fe400078e3cff */
[C---:B------:R-:W-:Y:S02]  /*0210*/  ISETP.NE.AND P2, PT, R9.reuse, RZ, PT ;  /* 0x000000ff0900720c */ /* 0x040fe40003f45270 */
[----:B------:R-:W-:Y:S01]  /*0220*/  ISETP.GE.AND P1, PT, R0, RZ, PT ;  /* 0x000000ff0000720c */ /* 0x000fe20003f26270 */
[----:B0-----:R-:W-:-:S06]  /*0230*/  IMAD R0, R9, R4, R9 ;  /* 0x0000000409007224 */ /* 0x001fcc00078e0209 */
[----:B------:R-:W-:-:S05]  /*0240*/  @P0 VIADD R3, R3, 0x1 ;  /* 0x0000000103030836 */ /* 0x000fca0000000000 */
[----:B------:R-:W-:-:S04]  /*0250*/  MOV R13, R3 ;  /* 0x00000003000d7202 */ /* 0x000fc80000000f00 */
[----:B------:R-:W-:Y:S02]  /*0260*/  @!P1 IADD3 R13, PT, PT, -R13, RZ, RZ ;  /* 0x000000ff0d0d9210 */ /* 0x000fe40007ffe1ff */
[----:B------:R-:W-:-:S04]  /*0270*/  @!P2 LOP3.LUT R13, RZ, R9, RZ, 0x33, !PT ;  /* 0x00000009ff0da212 */ /* 0x000fc800078e33ff */
[C---:B------:R-:W-:Y:S01]  /*0280*/  IADD3 R2, PT, PT, -R13.reuse, RZ, RZ ;  /* 0x000000ff0d027210 */ /* 0x040fe20007ffe1ff */
[----:B------:R-:W-:-:S04]  /*0290*/  IMAD R5, R13, R0, RZ ;  /* 0x000000000d057224 */ /* 0x000fc800078e02ff */
[----:B------:R-:W-:-:S05]  /*02a0*/  IMAD R12, R9, R2, R10 ;  /* 0x00000002090c7224 */ /* 0x000fca00078e020a */
[----:B------:R-:W-:-:S05]  /*02b0*/  IADD3 R3, PT, PT, R5, R12, R9 ;  /* 0x0000000c05037210 */ /* 0x000fca0007ffe009 */
[----:B--2---:R-:W-:Y:S02]  /*02c0*/  IMAD.WIDE R14, R3, 0x4, R14 ;  /* 0x00000004030e7825 */ /* 0x004fe400078e020e */
[----:B------:R-:W0:Y:S03]  /*02d0*/  LDC.64 R2, c[0x0][0x388] ;  /* 0x0000e200ff027b82 */ /* 0x000e260000000a00 */
[----:B-1----:R1:W5:Y:S01]  /*02e0*/  LDG.E R24, desc[UR8][R14.64] ;  /* 0x000000080e187981 */ /* 0x002362000c1e1900 */
[----:B------:R-:W-:-:S13]  /*02f0*/  ISETP.GE.AND P0, PT, R4, 0x2, PT ;  /* 0x000000020400780c */ /* 0x000fda0003f06270 */
[----:B-1----:R-:W-:Y:S05]  /*0300*/  @!P0 BRA `(.L_x_0) ;  /* 0x0000000c00688947 */ /* 0x002fea0003800000 */
[----:B0-----:R-:W-:-:S05]  /*0310*/  IMAD.WIDE R2, R10, 0x4, R2 ;  /* 0x000000040a027825 */ /* 0x001fca00078e0202 */
[----:B------:R0:W5:Y:S01]  /*0320*/  LDG.E R8, desc[UR8][R2.64] ;  /* 0x0000000802087981 */ /* 0x000162000c1e1900 */
[C---:B------:R-:W-:Y:S01]  /*0330*/  IADD3 R0, PT, PT, R4.reuse, -0x2, RZ ;  /* 0xfffffffe04007810 */ /* 0x040fe20007ffe0ff */
[----:B------:R-:W-:Y:S01]  /*0340*/  UMOV UR4, 0x2 ;  /* 0x0000000200047882 */ /* 0x000fe20000000000 */
[----:B------:R-:W-:Y:S01]  /*0350*/  IADD3 R7, PT, PT, R4, -0x1, RZ ;  /* 0xffffffff04077810 */ /* 0x000fe20007ffe0ff */
[----:B------:R-:W-:Y:S01]  /*0360*/  IMAD.MOV.U32 R11, RZ, RZ, 0x3f800000 ;  /* 0x3f800000ff0b7424 */ /* 0x000fe200078e00ff */
[----:B------:R-:W-:Y:S02]  /*0370*/  ISETP.GE.U32.AND P0, PT, R0, 0x3, PT ;  /* 0x000000030000780c */ /* 0x000fe40003f06070 */
[----:B------:R-:W-:Y:S02]  /*0380*/  IADD3 R6, PT, PT, R12, R5, RZ ;  /* 0x000000050c067210 */ /* 0x000fe40007ffe0ff */
[----:B------:R-:W-:Y:S02]  /*0390*/  MOV R21, RZ ;  /* 0x000000ff00157202 */ /* 0x000fe40000000f00 */
[----:B------:R-:W-:-:S07]  /*03a0*/  LOP3.LUT R5, R7, 0x3, RZ, 0xc0, !PT ;  /* 0x0000000307057812 */ /* 0x000fce00078ec0ff */
[----:B------:R-:W-:Y:S05]  /*03b0*/  @!P0 BRA `(.L_x_1) ;  /* 0x0000000400d48947 */ /* 0x000fea0003800000 */
[----:B------:R-:W1:Y:S01]  /*03c0*/  LDC.64 R26, c[0x0][0x390] ;  /* 0x0000e400ff1a7b82 */ /* 0x000e620000000a00 */
[----:B------:R-:W-:Y:S01]  /*03d0*/  IADD3 R0, PT, PT, R4, 0x1, RZ ;  /* 0x0000000104007810 */ /* 0x000fe20007ffe0ff */
[----:B------:R-:W-:Y:S01]  /*03e0*/  HFMA2 R11, -RZ, RZ, 1.875, 0 ;  /* 0x3f800000ff0b7431 */ /* 0x000fe200000001ff */
[----:B------:R-:W-:Y:S01]  /*03f0*/  LOP3.LUT R4, R7, 0xfffffffc, RZ, 0xc0, !PT ;  /* 0xfffffffc07047812 */ /* 0x000fe200078ec0ff */
[----:B------:R-:W-:Y:S01]  /*0400*/  UMOV UR4, URZ ;  /* 0x000000ff00047c82 */ /* 0x000fe20008000000 */
[----:B------:R-:W-:Y:S01]  /*0410*/  MOV R21, RZ ;  /* 0x000000ff00157202 */ /* 0x000fe20000000f00 */
[----:B------:R-:W-:Y:S01]  /*0420*/  IMAD R0, R13, R0, RZ ;  /* 0x000000000d007224 */ /* 0x000fe200078e02ff */
[----:B0-----:R-:W-:-:S03]  /*0430*/  MOV R2, R9 ;  /* 0x0000000900027202 */ /* 0x001fc60000000f00 */
[----:B------:R-:W-:-:S05]  /*0440*/  IMAD R0, R9, R0, R9 ;  /* 0x0000000009007224 */ /* 0x000fca00078e0209 */
[----:B------:R-:W-:-:S07]  /*0450*/  IADD3 R3, PT, PT, R12, R0, RZ ;  /* 0x000000000c037210 */ /* 0x000fce0007ffe0ff */
.L_x_10:
[----:B------:R-:W-:-:S06]  /*0460*/  UIADD3 UR5, UPT, UPT, UR4, 0x2, URZ ;  /* 0x0000000204057890 */ /* 0x000fcc000fffe0ff */
[----:B------:R-:W-:Y:S01]  /*0470*/  I2FP.F32.U32 R0, UR5 ;  /* 0x0000000500007c45 */ /* 0x000fe20008201000 */
[----:B------:R-:W-:-:S04]  /*0480*/  UMOV UR5, UR4 ;  /* 0x0000000400057c82 */ /* 0x000fc80008000000 */
[----:B------:R-:W-:-:S05]  /*0490*/  VIADD R12, R0, 0x1800000 ;  /* 0x01800000000c7836 */ /* 0x000fca0000000000 */
[----:B------:R-:W-:-:S04]  /*04a0*/  LOP3.LUT R12, R12, 0x7f800000, RZ, 0xc0, !PT ;  /* 0x7f8000000c0c7812 */ /* 0x000fc800078ec0ff */
[----:B------:R-:W-:-:S13]  /*04b0*/  ISETP.GT.U32.AND P0, PT, R12, 0x1ffffff, PT ;  /* 0x01ffffff0c00780c */ /* 0x000fda0003f04070 */
[----:B------:R-:W-:Y:S05]  /*04c0*/  @P0 BRA `(.L_x_2) ;  /* 0x00000000000c0947 */ /* 0x000fea0003800000 */
[----:B------:R-:W-:-:S07]  /*04d0*/  MOV R12, 0x4f0 ;  /* 0x000004f0000c7802 */ /* 0x000fce0000000f00 */
[----:B-1---5:R-:W-:Y:S05]  /*04e0*/  CALL.REL.NOINC `($__internal_0_$__cuda_sm20_rcp_rn_f32_slowpath) ;  /* 0x0000000c00007944 */ /* 0x022fea0003c00000 */
[----:B------:R-:W-:Y:S05]  /*04f0*/  BRA `(.L_x_3) ;  /* 0x0000000000107947 */ /* 0x000fea0003800000 */
.L_x_2:
[----:B------:R-:W0:Y:S02]  /*0500*/  MUFU.RCP R13, R0 ;  /* 0x00000000000d7308 */ /* 0x000e240000001000 */
[----:B0-----:R-:W-:-:S04]  /*0510*/  FFMA R12, R0, R13, -1 ;  /* 0xbf800000000c7423 */ /* 0x001fc8000000000d */
[----:B------:R-:W-:-:S04]  /*0520*/  FADD.FTZ R12, -R12, -RZ ;  /* 0x800000ff0c0c7221 */ /* 0x000fc80000010100 */
[----:B------:R-:W-:-:S07]  /*0530*/  FFMA R13, R13, R12, R13 ;  /* 0x0000000c0d0d7223 */ /* 0x000fce000000000d */
.L_x_3:
[----:B-1----:R-:W-:-:S05]  /*0540*/  IMAD.WIDE R16, R3, 0x4, R26 ;  /* 0x0000000403107825 */ /* 0x002fca00078e021a */
[----:B------:R-:W2:Y:S01]  /*0550*/  LDG.E R23, desc[UR8][R16.64] ;  /* 0x0000000810177981 */ /* 0x000ea2000c1e1900 */
[----:B------:R-:W-:-:S05]  /*0560*/  IMAD.WIDE R18, R2, 0x4, R14 ;  /* 0x0000000402127825 */ /* 0x000fca00078e020e */
[----:B------:R-:W3:Y:S01]  /*0570*/  LDG.E R12, desc[UR8][R18.64] ;  /* 0x00000008120c7981 */ /* 0x000ee2000c1e1900 */
[----:B------:R-:W-:Y:S01]  /*0580*/  HFMA2 R25, -RZ, RZ, 1.875, 0 ;  /* 0x3f800000ff197431 */ /* 0x000fe200000001ff */
[----:B------:R-:W-:Y:S01]  /*0590*/  UIADD3 UR6, UPT, UPT, UR4, 0x3, URZ ;  /* 0x0000000304067890 */ /* 0x000fe2000fffe0ff */
[----:B------:R-:W-:-:S04]  /*05a0*/  FADD R20, R0, -1 ;  /* 0xbf80000000147421 */ /* 0x000fc80000000000 */
[----:B------:R-:W-:Y:S01]  /*05b0*/  FMUL R21, R20, R21 ;  /* 0x0000001514157220 */ /* 0x000fe20000400000 */
[----:B------:R-:W-:Y:S01]  /*05c0*/  FFMA R20, R0, 2, -R25 ;  /* 0x4000000000147823 */ /* 0x000fe20000000819 */
[----:B------:R-:W-:Y:S01]  /*05d0*/  I2FP.F32.U32 R0, UR6 ;  /* 0x0000000600007c45 */ /* 0x000fe20008201000 */
[----:B--2--5:R-:W-:-:S04]  /*05e0*/  FFMA R23, R8, R11, R23 ;  /* 0x0000000b08177223 */ /* 0x024fc80000000017 */
[----:B------:R-:W-:Y:S01]  /*05f0*/  FFMA R20, R20, R23, -R21 ;  /* 0x0000001714147223 */ /* 0x000fe20000000815 */
[----:B------:R-:W-:-:S04]  /*0600*/  IADD3 R21, PT, PT, R0, 0x1800000, RZ ;  /* 0x0180000000157810 */ /* 0x000fc80007ffe0ff */
[----:B------:R-:W-:-:S04]  /*0610*/  LOP3.LUT R21, R21, 0x7f800000, RZ, 0xc0, !PT ;  /* 0x7f80000015157812 */ /* 0x000fc800078ec0ff */
[----:B------:R-:W-:Y:S01]  /*0620*/  ISETP.GT.U32.AND P0, PT, R21, 0x1ffffff, PT ;  /* 0x01ffffff1500780c */ /* 0x000fe20003f04070 */
[----:B------:R-:W-:-:S04]  /*0630*/  FMUL R21, R20, R13 ;  /* 0x0000000d14157220 */ /* 0x000fc80000400000 */
[----:B---3--:R-:W-:-:S08]  /*0640*/  FFMA R24, R21, R12, R24 ;  /* 0x0000000c15187223 */ /* 0x008fd00000000018 */
[----:B------:R-:W-:Y:S05]  /*0650*/  @P0 BRA `(.L_x_4) ;  /* 0x00000000000c0947 */ /* 0x000fea0003800000 */
[----:B------:R-:W-:-:S07]  /*0660*/  MOV R12, 0x680 ;  /* 0x00000680000c7802 */ /* 0x000fce0000000f00 */
[----:B------:R-:W-:Y:S05]  /*0670*/  CALL.REL.NOINC `($__internal_0_$__cuda_sm20_rcp_rn_f32_slowpath) ;  /* 0x00000008009c7944 */ /* 0x000fea0003c00000 */
[----:B------:R-:W-:Y:S05]  /*0680*/  BRA `(.L_x_5) ;  /* 0x0000000000107947 */ /* 0x000fea0003800000 */
.L_x_4:
[----:B------:R-:W0:Y:S02]  /*0690*/  MUFU.RCP R13, R0 ;  /* 0x00000000000d7308 */ /* 0x000e240000001000 */
[----:B0-----:R-:W-:-:S04]  /*06a0*/  FFMA R12, R0, R13, -1 ;  /* 0xbf800000000c7423 */ /* 0x001fc8000000000d */
[----:B------:R-:W-:-:S04]  /*06b0*/  FADD.FTZ R12, -R12, -RZ ;  /* 0x800000ff0c0c7221 */ /* 0x000fc80000010100 */
[----:B------:R-:W-:-:S07]  /*06c0*/  FFMA R13, R13, R12, R13 ;  /* 0x0000000c0d0d7223 */ /* 0x000fce000000000d */
.L_x_5:
[----:B------:R-:W-:-:S05]  /*06d0*/  IMAD.WIDE R16, R9, 0x4, R16 ;  /* 0x0000000409107825 */ /* 0x000fca00078e0210 */
[----:B------:R-:W2:Y:S01]  /*06e0*/  LDG.E R23, desc[UR8][R16.64] ;  /* 0x0000000810177981 */ /* 0x000ea2000c1e1900 */
[----:B------:R-:W-:-:S05]  /*06f0*/  IMAD.WIDE R18, R9, 0x4, R18 ;  /* 0x0000000409127825 */ /* 0x000fca00078e0212 */
[----:B------:R-:W3:Y:S01]  /*0700*/  LDG.E R12, desc[UR8][R18.64] ;  /* 0x00000008120c7981 */ /* 0x000ee2000c1e1900 */
[----:B------:R-:W-:Y:S01]  /*0710*/  UIADD3 UR6, UPT, UPT, UR4, 0x4, URZ ;  /* 0x0000000404067890 */ /* 0x000fe2000fffe0ff */
[----:B------:R-:W-:Y:S01]  /*0720*/  MOV R25, 0x3f800000 ;  /* 0x3f80000000197802 */ /* 0x000fe20000000f00 */
[----:B------:R-:W-:-:S04]  /*0730*/  FADD R20, R0, -1 ;  /* 0xbf80000000147421 */ /* 0x000fc80000000000 */
[----:B------:R-:W-:Y:S01]  /*0740*/  FMUL R22, R20, R11 ;  /* 0x0000000b14167220 */ /* 0x000fe20000400000 */
[----:B------:R-:W-:Y:S01]  /*0750*/  FFMA R11, R0, 2, -R25 ;  /* 0x40000000000b7823 */ /* 0x000fe20000000819 */
[----:B------:R-:W-:Y:S01]  /*0760*/  I2FP.F32.U32 R0, UR6 ;  /* 0x0000000600007c45 */ /* 0x000fe20008201000 */
[----:B--2---:R-:W-:-:S04]  /*0770*/  FFMA R20, R8, R21, R23 ;  /* 0x0000001508147223 */ /* 0x004fc80000000017 */
        /* <DEDUP_REMOVED lines=10> */
.L_x_6:
[----:B------:R-:W0:Y:S02]  /*0820*/  MUFU.RCP R13, R0 ;  /* 0x00000000000d7308 */ /* 0x000e240000001000 */
[----:B0-----:R-:W-:-:S04]  /*0830*/  FFMA R12, R0, R13, -1 ;  /* 0xbf800000000c7423 */ /* 0x001fc8000000000d */
[----:B------:R-:W-:-:S04]  /*0840*/  FADD.FTZ R12, -R12, -RZ ;  /* 0x800000ff0c0c7221 */ /* 0x000fc80000010100 */
[----:B------:R-:W-:-:S07]  /*0850*/  FFMA R13, R13, R12, R13 ;  /* 0x0000000c0d0d7223 */ /* 0x000fce000000000d */
.L_x_7:
[----:B------:R-:W-:-:S05]  /*0860*/  IMAD.WIDE R16, R9, 0x4, R16 ;  /* 0x0000000409107825 */ /* 0x000fca00078e0210 */
        /* <DEDUP_REMOVED lines=20> */
.L_x_8:
[----:B------:R-:W0:Y:S02]  /*09b0*/  MUFU.RCP R13, R0 ;  /* 0x00000000000d7308 */ /* 0x000e240000001000 */
[----:B0-----:R-:W-:-:S04]  /*09c0*/  FFMA R12, R0, R13, -1 ;  /* 0xbf800000000c7423 */ /* 0x001fc8000000000d */
[----:B------:R-:W-:-:S04]  /*09d0*/  FADD.FTZ R12, -R12, -RZ ;  /* 0x800000ff0c0c7221 */ /* 0x000fc80000010100 */
[----:B------:R-:W-:-:S07]  /*09e0*/  FFMA R13, R13, R12, R13 ;  /* 0x0000000c0d0d7223 */ /* 0x000fce000000000d */
.L_x_9:
[----:B------:R-:W-:-:S06]  /*09f0*/  IMAD.WIDE R16, R9, 0x4, R16 ;  /* 0x0000000409107825 */ /* 0x000fcc00078e0210 */
[----:B------:R-:W2:Y:S01]  /*0a00*/  LDG.E R17, desc[UR8][R16.64] ;  /* 0x0000000810117981 */ /* 0x000ea2000c1e1900 */
[----:B------:R-:W-:-:S06]  /*0a10*/  IMAD.WIDE R18, R9, 0x4, R18 ;  /* 0x0000000409127825 */ /* 0x000fcc00078e0212 */
[----:B------:R-:W3:Y:S01]  /*0a20*/  LDG.E R18, desc[UR8][R18.64] ;  /* 0x0000000812127981 */ /* 0x000ee2000c1e1900 */
[----:B------:R-:W-:Y:S02]  /*0a30*/  IMAD.MOV.U32 R23, RZ, RZ, 0x3f800000 ;  /* 0x3f800000ff177424 */ /* 0x000fe400078e00ff */
[----:B------:R-:W-:Y:S01]  /*0a40*/  FADD R12, R0, -1 ;  /* 0xbf800000000c7421 */ /* 0x000fe20000000000 */
[----:B------:R-:W-:Y:S01]  /*0a50*/  ISETP.NE.AND P0, PT, R4, UR6, PT ;  /* 0x0000000604007c0c */ /* 0x000fe2000bf05270 */
[----:B------:R-:W-:Y:S01]  /*0a60*/  UMOV UR4, UR6 ;  /* 0x0000000600047c82 */ /* 0x000fe20008000000 */
[----:B------:R-:W-:Y:S01]  /*0a70*/  FFMA R0, R0, 2, -R23 ;  /* 0x4000000000007823 */ /* 0x000fe20000000817 */
[----:B------:R-:W-:Y:S01]  /*0a80*/  FMUL R23, R11, R12 ;  /* 0x0000000c0b177220 */ /* 0x000fe20000400000 */
[C---:B------:R-:W-:Y:S02]  /*0a90*/  LEA R2, R9.reuse, R2, 0x2 ;  /* 0x0000000209027211 */ /* 0x040fe400078e10ff */
[----:B------:R-:W-:Y:S01]  /*0aa0*/  LEA R3, R9, R3, 0x2 ;  /* 0x0000000309037211 */ /* 0x000fe200078e10ff */
[----:B--2---:R-:W-:-:S04]  /*0ab0*/  FFMA R11, R8, R21, R17 ;  /* 0x00000015080b7223 */ /* 0x004fc80000000011 */
[----:B------:R-:W-:-:S04]  /*0ac0*/  FFMA R0, R0, R11, -R23 ;  /* 0x0000000b00007223 */ /* 0x000fc80000000817 */
[----:B------:R-:W-:-:S04]  /*0ad0*/  FMUL R11, R0, R13 ;  /* 0x0000000d000b7220 */ /* 0x000fc80000400000 */
[----:B---3--:R-:W-:Y:S01]  /*0ae0*/  FFMA R24, R11, R18, R24 ;  /* 0x000000120b187223 */ /* 0x008fe20000000018 */
[----:B------:R-:W-:Y:S06]  /*0af0*/  @P0 BRA `(.L_x_10) ;  /* 0xfffffff800580947 */ /* 0x000fec000383ffff */
[----:B------:R-:W-:-:S12]  /*0b00*/  UIADD3 UR4, UPT, UPT, UR5, 0x6, URZ ;  /* 0x0000000605047890 */ /* 0x000fd8000fffe0ff */
.L_x_1:
[----:B------:R-:W-:-:S13]  /*0b10*/  ISETP.NE.AND P0, PT, R5, RZ, PT ;  /* 0x000000ff0500720c */ /* 0x000fda0003f05270 */
[----:B------:R-:W-:Y:S05]  /*0b20*/  @!P0 BRA `(.L_x_0) ;  /* 0x0000000400608947 */ /* 0x000fea0003800000 */
[----:B------:R-:W-:-:S13]  /*0b30*/  ISETP.NE.AND P0, PT, R5, 0x1, PT ;  /* 0x000000010500780c */ /* 0x000fda0003f05270 */
[----:B------:R-:W-:Y:S05]  /*0b40*/  @!P0 BRA `(.L_x_11) ;  /* 0x0000000000dc8947 */ /* 0x000fea0003800000 */
[----:B------:R-:W-:-:S04]  /*0b50*/  I2FP.F32.U32 R4, UR4 ;  /* 0x0000000400047c45 */ /* 0x000fc80008201000 */
[----:B------:R-:W-:-:S04]  /*0b60*/  IADD3 R0, PT, PT, R4, 0x1800000, RZ ;  /* 0x0180000004007810 */ /* 0x000fc80007ffe0ff */
[----:B------:R-:W-:-:S04]  /*0b70*/  LOP3.LUT R0, R0, 0x7f800000, RZ, 0xc0, !PT ;  /* 0x7f80000000007812 */ /* 0x000fc800078ec0ff */
[----:B------:R-:W-:-:S13]  /*0b80*/  ISETP.GT.U32.AND P0, PT, R0, 0x1ffffff, PT ;  /* 0x01ffffff0000780c */ /* 0x000fda0003f04070 */
[----:B------:R-:W-:Y:S05]  /*0b90*/  @P0 BRA `(.L_x_12) ;  /* 0x0000000000100947 */ /* 0x000fea0003800000 */
[----:B------:R-:W-:Y:S02]  /*0ba0*/  MOV R0, R4 ;  /* 0x0000000400007202 */ /* 0x000fe40000000f00 */
[----:B------:R-:W-:-:S07]  /*0bb0*/  MOV R12, 0xbd0 ;  /* 0x00000bd0000c7802 */ /* 0x000fce0000000f00 */
[----:B0----5:R-:W-:Y:S05]  /*0bc0*/  CALL.REL.NOINC `($__internal_0_$__cuda_sm20_rcp_rn_f32_slowpath) ;  /* 0x0000000400487944 */ /* 0x021fea0003c00000 */
[----:B------:R-:W-:Y:S05]  /*0bd0*/  BRA `(.L_x_13) ;  /* 0x0000000000107947 */ /* 0x000fea0003800000 */
.L_x_12:
[----:B------:R-:W1:Y:S02]  /*0be0*/  MUFU.RCP R13, R4 ;  /* 0x00000004000d7308 */ /* 0x000e640000001000 */
[----:B-1----:R-:W-:-:S04]  /*0bf0*/  FFMA R0, R4, R13, -1 ;  /* 0xbf80000004007423 */ /* 0x002fc8000000000d */
[----:B------:R-:W-:-:S04]  /*0c00*/  FADD.FTZ R0, -R0, -RZ ;  /* 0x800000ff00007221 */ /* 0x000fc80000010100 */
[----:B------:R-:W-:-:S07]  /*0c10*/  FFMA R13, R13, R0, R13 ;  /* 0x000000000d0d7223 */ /* 0x000fce000000000d */
.L_x_13:
[----:B------:R-:W1:Y:S01]  /*0c20*/  LDC.64 R16, c[0x0][0x390] ;  /* 0x0000e400ff107b82 */ /* 0x000e620000000a00 */
[----:B------:R-:W-:-:S06]  /*0c30*/  UIADD3 UR5, UPT, UPT, UR4, -0x1, URZ ;  /* 0xffffffff04057890 */ /* 0x000fcc000fffe0ff */
[----:B0-----:R-:W-:-:S05]  /*0c40*/  IMAD R3, R9, UR5, RZ ;  /* 0x0000000509037c24 */ /* 0x001fca000f8e02ff */
[----:B------:R-:W-:-:S05]  /*0c50*/  IADD3 R5, PT, PT, R6, R3, RZ ;  /* 0x0000000306057210 */ /* 0x000fca0007ffe0ff */
[----:B-1----:R-:W-:-:S05]  /*0c60*/  IMAD.WIDE R16, R5, 0x4, R16 ;  /* 0x0000000405107825 */ /* 0x002fca00078e0210 */
[----:B------:R-:W2:Y:S01]  /*0c70*/  LDG.E R5, desc[UR8][R16.64] ;  /* 0x0000000810057981 */ /* 0x000ea2000c1e1900 */
[----:B------:R-:W-:-:S05]  /*0c80*/  IMAD.WIDE R2, R3, 0x4, R14 ;  /* 0x0000000403027825 */ /* 0x000fca00078e020e */
[----:B------:R-:W3:Y:S01]  /*0c90*/  LDG.E R18, desc[UR8][R2.64] ;  /* 0x0000000802127981 */ /* 0x000ee2000c1e1900 */
[----:B------:R-:W-:Y:S01]  /*0ca0*/  UIADD3 UR5, UPT, UPT, UR4, 0x1, URZ ;  /* 0x0000000104057890 */ /* 0x000fe2000fffe0ff */
[----:B------:R-:W-:Y:S02]  /*0cb0*/  HFMA2 R19, -RZ, RZ, 1.875, 0 ;  /* 0x3f800000ff137431 */ /* 0x000fe400000001ff */
[----:B------:R-:W-:-:S03]  /*0cc0*/  FADD R12, R4, -1 ;  /* 0xbf800000040c7421 */ /* 0x000fc60000000000 */
[----:B------:R-:W-:Y:S01]  /*0cd0*/  I2FP.F32.U32 R0, UR5 ;  /* 0x0000000500007c45 */ /* 0x000fe20008201000 */
[----:B------:R-:W-:Y:S01]  /*0ce0*/  FMUL R21, R21, R12 ;  /* 0x0000000c15157220 */ /* 0x000fe20000400000 */
[----:B------:R-:W-:-:S03]  /*0cf0*/  FFMA R4, R4, 2, -R19 ;  /* 0x4000000004047823 */ /* 0x000fc60000000813 */
[----:B------:R-:W-:-:S05]  /*0d00*/  VIADD R19, R0, 0x1800000 ;  /* 0x0180000000137836 */ /* 0x000fca0000000000 */
[----:B------:R-:W-:-:S04]  /*0d10*/  LOP3.LUT R19, R19, 0x7f800000, RZ, 0xc0, !PT ;  /* 0x7f80000013137812 */ /* 0x000fc800078ec0ff */
[----:B------:R-:W-:Y:S01]  /*0d20*/  ISETP.GT.U32.AND P0, PT, R19, 0x1ffffff, PT ;  /* 0x01ffffff1300780c */ /* 0x000fe20003f04070 */
[----:B--2--5:R-:W-:-:S04]  /*0d30*/  FFMA R5, R8, R11, R5 ;  /* 0x0000000b08057223 */ /* 0x024fc80000000005 */
[----:B------:R-:W-:-:S04]  /*0d40*/  FFMA R4, R4, R5, -R21 ;  /* 0x0000000504047223 */ /* 0x000fc80000000815 */
[----:B------:R-:W-:-:S04]  /*0d50*/  FMUL R21, R4, R13 ;  /* 0x0000000d04157220 */ /* 0x000fc80000400000 */
[----:B---3--:R-:W-:Y:S01]  /*0d60*/  FFMA R24, R21, R18, R24 ;  /* 0x0000001215187223 */ /* 0x008fe20000000018 */
[----:B------:R-:W-:Y:S06]  /*0d70*/  @P0 BRA `(.L_x_14) ;  /* 0x00000000000c0947 */ /* 0x000fec0003800000 */
[----:B------:R-:W-:-:S07]  /*0d80*/  MOV R12, 0xda0 ;  /* 0x00000da0000c7802 */ /* 0x000fce0000000f00 */
[----:B------:R-:W-:Y:S05]  /*0d90*/  CALL.REL.NOINC `($__internal_0_$__cuda_sm20_rcp_rn_f32_slowpath) ;  /* 0x0000000000d47944 */ /* 0x000fea0003c00000 */
[----:B------:R-:W-:Y:S05]  /*0da0*/  BRA `(.L_x_15) ;  /* 0x0000000000107947 */ /* 0x000fea0003800000 */
.L_x_14:
[----:B------:R-:W0:Y:S02]  /*0db0*/  MUFU.RCP R13, R0 ;  /* 0x00000000000d7308 */ /* 0x000e240000001000 */
[----:B0-----:R-:W-:-:S04]  /*0dc0*/  FFMA R4, R0, R13, -1 ;  /* 0xbf80000000047423 */ /* 0x001fc8000000000d */
[----:B------:R-:W-:-:S04]  /*0dd0*/  FADD.FTZ R4, -R4, -RZ ;  /* 0x800000ff04047221 */ /* 0x000fc80000010100 */
[----:B------:R-:W-:-:S07]  /*0de0*/  FFMA R13, R13, R4, R13 ;  /* 0x000000040d0d7223 */ /* 0x000fce000000000d */
.L_x_15:
[----:B------:R-:W-:-:S06]  /*0df0*/  IMAD.WIDE R16, R9, 0x4, R16 ;  /* 0x0000000409107825 */ /* 0x000fcc00078e0210 */
[----:B------:R-:W2:Y:S01]  /*0e00*/  LDG.E R17, desc[UR8][R16.64] ;  /* 0x0000000810117981 */ /* 0x000ea2000c1e1900 */
[----:B------:R-:W-:-:S06]  /*0e10*/  IMAD.WIDE R2, R9, 0x4, R2 ;  /* 0x0000000409027825 */ /* 0x000fcc00078e0202 */
[----:B------:R-:W3:Y:S01]  /*0e20*/  LDG.E R2, desc[UR8][R2.64] ;  /* 0x0000000802027981 */ /* 0x000ee2000c1e1900 */
[----:B------:R-:W-:Y:S01]  /*0e30*/  MOV R5, 0x3f800000 ;  /* 0x3f80000000057802 */ /* 0x000fe20000000f00 */
[----:B------:R-:W-:Y:S01]  /*0e40*/  FADD R4, R0, -1 ;  /* 0xbf80000000047421 */ /* 0x000fe20000000000 */
[----:B------:R-:W-:-:S03]  /*0e50*/  UIADD3 UR4, UPT, UPT, UR4, 0x2, URZ ;  /* 0x0000000204047890 */ /* 0x000fc6000fffe0ff */
[----:B------:R-:W-:Y:S01]  /*0e60*/  FFMA R0, R0, 2, -R5 ;  /* 0x4000000000007823 */ /* 0x000fe20000000805 */
[----:B------:R-:W-:Y:S01]  /*0e70*/  FMUL R11, R11, R4 ;  /* 0x000000040b0b7220 */ /* 0x000fe20000400000 */
[----:B--2---:R-:W-:-:S04]  /*0e80*/  FFMA R5, R8, R21, R17 ;  /* 0x0000001508057223 */ /* 0x004fc80000000011 */
[----:B------:R-:W-:-:S04]  /*0e90*/  FFMA R0, R0, R5, -R11 ;  /* 0x0000000500007223 */ /* 0x000fc8000000080b */
[----:B------:R-:W-:-:S04]  /*0ea0*/  FMUL R11, R0, R13 ;  /* 0x0000000d000b7220 */ /* 0x000fc80000400000 */
[----:B---3--:R-:W-:-:S07]  /*0eb0*/  FFMA R24, R11, R2, R24 ;  /* 0x000000020b187223 */ /* 0x008fce0000000018 */
.L_x_11:
[----:B------:R-:W-:-:S04]  /*0ec0*/  LOP3.LUT R7, R7, 0x1, RZ, 0xc0, !PT ;  /* 0x0000000107077812 */ /* 0x000fc800078ec0ff */
[----:B------:R-:W-:-:S13]  /*0ed0*/  ISETP.NE.U32.AND P0, PT, R7, 0x1, PT ;  /* 0x000000010700780c */ /* 0x000fda0003f05070 */
[----:B------:R-:W-:Y:S05]  /*0ee0*/  @P0 BRA `(.L_x_0) ;  /* 0x0000000000700947 */ /* 0x000fea0003800000 */
[----:B------:R-:W-:-:S04]  /*0ef0*/  I2FP.F32.U32 R0, UR4 ;  /* 0x0000000400007c45 */ /* 0x000fc80008201000 */
[----:B0-----:R-:W-:-:S04]  /*0f00*/  IADD3 R2, PT, PT, R0, 0x1800000, RZ ;  /* 0x0180000000027810 */ /* 0x001fc80007ffe0ff */
[----:B------:R-:W-:-:S04]  /*0f10*/  LOP3.LUT R2, R2, 0x7f800000, RZ, 0xc0, !PT ;  /* 0x7f80000002027812 */ /* 0x000fc800078ec0ff */
[----:B------:R-:W-:-:S13]  /*0f20*/  ISETP.GT.U32.AND P0, PT, R2, 0x1ffffff, PT ;  /* 0x01ffffff0200780c */ /* 0x000fda0003f04070 */
[----:B------:R-:W-:Y:S05]  /*0f30*/  @P0 BRA `(.L_x_16) ;  /* 0x00000000000c0947 */ /* 0x000fea0003800000 */
[----:B------:R-:W-:-:S07]  /*0f40*/  MOV R12, 0xf60 ;  /* 0x00000f60000c7802 */ /* 0x000fce0000000f00 */
[----:B-----5:R-:W-:Y:S05]  /*0f50*/  CALL.REL.NOINC `($__internal_0_$__cuda_sm20_rcp_rn_f32_slowpath) ;  /* 0x0000000000647944 */ /* 0x020fea0003c00000 */
[----:B------:R-:W-:Y:S05]  /*0f60*/  BRA `(.L_x_17) ;  /* 0x0000000000107947 */ /* 0x000fea0003800000 */
.L_x_16:
[----:B------:R-:W0:Y:S02]  /*0f70*/  MUFU.RCP R13, R0 ;  /* 0x00000000000d7308 */ /* 0x000e240000001000 */
[----:B0-----:R-:W-:-:S04]  /*0f80*/  FFMA R2, R0, R13, -1 ;  /* 0xbf80000000027423 */ /* 0x001fc8000000000d */
[----:B------:R-:W-:-:S04]  /*0f90*/  FADD.FTZ R2, -R2, -RZ ;  /* 0x800000ff02027221 */ /* 0x000fc80000010100 */
[----:B------:R-:W-:-:S07]  /*0fa0*/  FFMA R13, R13, R2, R13 ;  /* 0x000000020d0d7223 */ /* 0x000fce000000000d */
.L_x_17:
[----:B------:R-:W0:Y:S01]  /*0fb0*/  LDC.64 R2, c[0x0][0x390] ;  /* 0x0000e400ff027b82 */ /* 0x000e220000000a00 */
[----:B------:R-:W-:-:S06]  /*0fc0*/  UIADD3 UR5, UPT, UPT, UR4, -0x1, URZ ;  /* 0xffffffff04057890 */ /* 0x000fcc000fffe0ff */
[----:B------:R-:W-:-:S05]  /*0fd0*/  IMAD R9, R9, UR5, RZ ;  /* 0x0000000509097c24 */ /* 0x000fca000f8e02ff */
[----:B------:R-:W-:-:S05]  /*0fe0*/  IADD3 R5, PT, PT, R6, R9, RZ ;  /* 0x0000000906057210 */ /* 0x000fca0007ffe0ff */
[----:B0-----:R-:W-:-:S06]  /*0ff0*/  IMAD.WIDE R2, R5, 0x4, R2 ;  /* 0x0000000405027825 */ /* 0x001fcc00078e0202 */
[----:B------:R-:W2:Y:S01]  /*1000*/  LDG.E R3, desc[UR8][R2.64] ;  /* 0x0000000802037981 */ /* 0x000ea2000c1e1900 */
[----:B------:R-:W-:-:S06]  /*1010*/  IMAD.WIDE R14, R9, 0x4, R14 ;  /* 0x00000004090e7825 */ /* 0x000fcc00078e020e */
[----:B------:R-:W3:Y:S01]  /*1020*/  LDG.E R14, desc[UR8][R14.64] ;  /* 0x000000080e0e7981 */ /* 0x000ee2000c1e1900 */
[----:B------:R-:W-:Y:S02]  /*1030*/  HFMA2 R5, -RZ, RZ, 1.875, 0 ;  /* 0x3f800000ff057431 */ /* 0x000fe400000001ff */
[----:B------:R-:W-:-:S04]  /*1040*/  FADD R4, R0, -1 ;  /* 0xbf80000000047421 */ /* 0x000fc80000000000 */
[----:B------:R-:W-:Y:S01]  /*1050*/  FMUL R21, R4, R21 ;  /* 0x0000001504157220 */ /* 0x000fe20000400000 */
[----:B------:R-:W-:Y:S01]  /*1060*/  FFMA R0, R0, 2, -R5 ;  /* 0x4000000000007823 */ /* 0x000fe20000000805 */
[----:B--2--5:R-:W-:-:S04]  /*1070*/  FFMA R11, R8, R11, R3 ;  /* 0x0000000b080b7223 */ /* 0x024fc80000000003 */
[----:B------:R-:W-:-:S04]  /*1080*/  FFMA R0, R0, R11, -R21 ;  /* 0x0000000b00007223 */ /* 0x000fc80000000815 */
[----:B------:R-:W-:-:S04]  /*1090*/  FMUL R13, R0, R13 ;  /* 0x0000000d000d7220 */ /* 0x000fc80000400000 */
[----:B---3--:R-:W-:-:S07]  /*10a0*/  FFMA R24, R13, R14, R24 ;  /* 0x0000000e0d187223 */ /* 0x008fce0000000018 */
.L_x_0:
[----:B0-----:R-:W0:Y:S02]  /*10b0*/  LDC.64 R2, c[0x0][0x398] ;  /* 0x0000e600ff027b82 */ /* 0x001e240000000a00 */
[----:B0-----:R-:W-:-:S05]  /*10c0*/  IMAD.WIDE R10, R10, 0x4, R2 ;  /* 0x000000040a0a7825 */ /* 0x001fca00078e0202 */
[----:B-----5:R-:W-:Y:S01]  /*10d0*/  STG.E desc[UR8][R10.64], R24 ;  /* 0x000000180a007986 */ /* 0x020fe2000c101908 */
[----:B------:R-:W-:Y:S05]  /*10e0*/  EXIT ;  /* 0x000000000000794d */ /* 0x000fea0003800000 */
        .weak           $__internal_0_$__cuda_sm20_rcp_rn_f32_slowpath
        .type           $__internal_0_$__cuda_sm20_rcp_rn_f32_slowpath,@function
        .size           $__internal_0_$__cuda_sm20_rcp_rn_f32_slowpath,(.L_x_43 - $__internal_0_$__cuda_sm20_rcp_rn_f32_slowpath)
$__internal_0_$__cuda_sm20_rcp_rn_f32_slowpath:
[----:B------:R-:W-:-:S04]  /*10f0*/  SHF.L.U32 R23, R0, 0x1, RZ ;  /* 0x0000000100177819 */ /* 0x000fc800000006ff */
[----:B------:R-:W-:-:S04]  /*1100*/  SHF.R.U32.HI R23, RZ, 0x18, R23 ;  /* 0x00000018ff177819 */ /* 0x000fc80000011617 */
[----:B------:R-:W-:-:S13]  /*1110*/  ISETP.NE.U32.AND P0, PT, R23, RZ, PT ;  /* 0x000000ff1700720c */ /* 0x000fda0003f05070 */
[----:B------:R-:W-:Y:S05]  /*1120*/  @P0 BRA `(.L_x_18) ;  /* 0x00000000002c0947 */ /* 0x000fea0003800000 */
[----:B------:R-:W-:-:S04]  /*1130*/  SHF.L.U32 R13, R0, 0x1, RZ ;  /* 0x00000001000d7819 */ /* 0x000fc800000006ff */
[----:B------:R-:W-:-:S13]  /*1140*/  ISETP.NE.AND P0, PT, R13, RZ, PT ;  /* 0x000000ff0d00720c */ /* 0x000fda0003f05270 */
[----:B------:R2:W3:Y:S01]  /*1150*/  @!P0 MUFU.RCP R13, R0 ;  /* 0x00000000000d8308 */ /* 0x0004e20000001000 */
[----:B------:R-:W-:Y:S05]  /*1160*/  @!P0 BRA `(.L_x_19) ;  /* 0x0000000000a48947 */ /* 0x000fea0003800000 */
[----:B------:R-:W-:-:S04]  /*1170*/  FFMA R23, R0, 1.84467440737095516160e+19, RZ ;  /* 0x5f80000000177823 */ /* 0x000fc800000000ff */
[----:B------:R-:W3:Y:S02]  /*1180*/  MUFU.RCP R20, R23 ;  /* 0x0000001700147308 */ /* 0x000ee40000001000 */
[----:B---3--:R-:W-:-:S04]  /*1190*/  FFMA R13, R23, R20, -1 ;  /* 0xbf800000170d7423 */ /* 0x008fc80000000014 */
[----:B------:R-:W-:-:S04]  /*11a0*/  FADD.FTZ R13, -R13, -RZ ;  /* 0x800000ff0d0d7221 */ /* 0x000fc80000010100 */
[----:B------:R-:W-:-:S04]  /*11b0*/  FFMA R13, R20, R13, R20 ;  /* 0x0000000d140d7223 */ /* 0x000fc80000000014 */
[----:B------:R-:W-:Y:S01]  /*11c0*/  FFMA R13, R13, 1.84467440737095516160e+19, RZ ;  /* 0x5f8000000d0d7823 */ /* 0x000fe200000000ff */
[----:B------:R-:W-:Y:S06]  /*11d0*/  BRA `(.L_x_19) ;  /* 0x0000000000887947 */ /* 0x000fec0003800000 */
.L_x_18:
[----:B------:R-:W-:-:S04]  /*11e0*/  IADD3 R13, PT, PT, R23, -0xfd, RZ ;  /* 0xffffff03170d7810 */ /* 0x000fc80007ffe0ff */
[----:B------:R-:W-:-:S13]  /*11f0*/  ISETP.GT.U32.AND P0, PT, R13, 0x1, PT ;  /* 0x000000010d00780c */ /* 0x000fda0003f04070 */
[----:B------:R-:W-:Y:S05]  /*1200*/  @P0 BRA `(.L_x_20) ;  /* 0x0000000000780947 */ /* 0x000fea0003800000 */
[----:B------:R-:W-:Y:S02]  /*1210*/  LOP3.LUT R28, R0, 0x7fffff, RZ, 0xc0, !PT ;  /* 0x007fffff001c7812 */ /* 0x000fe400078ec0ff */
[----:B------:R-:W-:Y:S02]  /*1220*/  IADD3 R23, PT, PT, R23, -0xfc, RZ ;  /* 0xffffff0417177810 */ /* 0x000fe40007ffe0ff */
[----:B------:R-:W-:-:S04]  /*1230*/  LOP3.LUT R28, R28, 0x3f800000, RZ, 0xfc, !PT ;  /* 0x3f8000001c1c7812 */ /* 0x000fc800078efcff */
[----:B------:R-:W0:Y:S02]  /*1240*/  MUFU.RCP R25, R28 ;  /* 0x0000001c00197308 */ /* 0x000e240000001000 */
[----:B0-----:R-:W-:-:S04]  /*1250*/  FFMA R22, R28, R25, -1 ;  /* 0xbf8000001c167423 */ /* 0x001fc80000000019 */
[----:B------:R-:W-:-:S04]  /*1260*/  FADD.FTZ R22, -R22, -RZ ;  /* 0x800000ff16167221 */ /* 0x000fc80000010100 */
[CCC-:B------:R-:W-:Y:S01]  /*1270*/  FFMA.RM R20, R25.reuse, R22.reuse, R25.reuse ;  /* 0x0000001619147223 */ /* 0x1c0fe20000004019 */
[----:B------:R-:W-:Y:S01]  /*1280*/  FFMA.RP R25, R25, R22, R25 ;  /* 0x0000001619197223 */ /* 0x000fe20000008019 */
[----:B------:R-:W-:-:S04]  /*1290*/  IMAD.MOV.U32 R22, RZ, RZ, 0x3 ;  /* 0x00000003ff167424 */ /* 0x000fc800078e00ff */
[C---:B------:R-:W-:Y:S02]  /*12a0*/  FSETP.NEU.FTZ.AND P0, PT, R20.reuse, R25, PT ;  /* 0x000000191400720b */ /* 0x040fe40003f1d000 */
[----:B------:R-:W-:Y:S02]  /*12b0*/  LOP3.LUT R20, R20, 0x7fffff, RZ, 0xc0, !PT ;  /* 0x007fffff14147812 */ /* 0x000fe400078ec0ff */
[----:B------:R-:W-:Y:S02]  /*12c0*/  SHF.L.U32 R25, R22, R13, RZ ;  /* 0x0000000d16197219 */ /* 0x000fe400000006ff */
[----:B------:R-:W-:-:S04]  /*12d0*/  LOP3.LUT R20, R20, 0x800000, RZ, 0xfc, !PT ;  /* 0x0080000014147812 */ /* 0x000fc800078efcff */
[----:B------:R-:W-:Y:S02]  /*12e0*/  LOP3.LUT R22, R25, R20, RZ, 0xc0, !PT ;  /* 0x0000001419167212 */ /* 0x000fe400078ec0ff */
[----:B------:R-:W-:Y:S02]  /*12f0*/  SEL R25, RZ, 0xffffffff, !P0 ;  /* 0xffffffffff197807 */ /* 0x000fe40004000000 */
[-C--:B------:R-:W-:Y:S02]  /*1300*/  SHF.R.U32.HI R22, RZ, R13.reuse, R22 ;  /* 0x0000000dff167219 */ /* 0x080fe40000011616 */
[----:B------:R-:W-:Y:S02]  /*1310*/  IADD3 R25, PT, PT, -R25, RZ, RZ ;  /* 0x000000ff19197210 */ /* 0x000fe40007ffe1ff */
[----:B------:R-:W-:Y:S02]  /*1320*/  LOP3.LUT P0, RZ, R22, 0x1, RZ, 0xc0, !PT ;  /* 0x0000000116ff7812 */ /* 0x000fe4000780c0ff */
[----:B------:R-:W-:-:S02]  /*1330*/  LOP3.LUT P1, RZ, R25, R13, R20, 0xf8, !PT ;  /* 0x0000000d19ff7212 */ /* 0x000fc4000782f814 */
[----:B------:R-:W-:Y:S02]  /*1340*/  LOP3.LUT P2, RZ, R22, 0x2, RZ, 0xc0, !PT ;  /* 0x0000000216ff7812 */ /* 0x000fe4000784c0ff */
[----:B------:R-:W-:Y:S02]  /*1350*/  SHF.R.U32.HI R23, RZ, R23, R20 ;  /* 0x00000017ff177219 */ /* 0x000fe40000011614 */
[----:B------:R-:W-:Y:S02]  /*1360*/  PLOP3.LUT P0, PT, P0, P1, P2, 0xe0, 0x0 ;  /* 0x000000000000781c */ /* 0x000fe40000703c20 */
[----:B------:R-:W-:Y:S02]  /*1370*/  LOP3.LUT P1, RZ, R0, 0x7fffff, RZ, 0xc0, !PT ;  /* 0x007fffff00ff7812 */ /* 0x000fe4000782c0ff */
[----:B------:R-:W-:-:S04]  /*1380*/  SEL R13, RZ, 0x1, !P0 ;  /* 0x00000001ff0d7807 */ /* 0x000fc80004000000 */
[----:B------:R-:W-:-:S04]  /*1390*/  IADD3 R13, PT, PT, -R13, RZ, RZ ;  /* 0x000000ff0d0d7210 */ /* 0x000fc80007ffe1ff */
[----:B------:R-:W-:-:S13]  /*13a0*/  ISETP.GE.AND P0, PT, R13, RZ, PT ;  /* 0x000000ff0d00720c */ /* 0x000fda0003f06270 */
[----:B------:R-:W-:-:S04]  /*13b0*/  @!P0 IADD3 R23, PT, PT, R23, 0x1, RZ ;  /* 0x0000000117178810 */ /* 0x000fc80007ffe0ff */
[----:B------:R-:W-:-:S04]  /*13c0*/  @!P1 SHF.L.U32 R23, R23, 0x1, RZ ;  /* 0x0000000117179819 */ /* 0x000fc800000006ff */
[----:B------:R-:W-:Y:S01]  /*13d0*/  LOP3.LUT R13, R23, 0x80000000, R0, 0xf8, !PT ;  /* 0x80000000170d7812 */ /* 0x000fe200078ef800 */
[----:B------:R-:W-:Y:S06]  /*13e0*/  BRA `(.L_x_19) ;  /* 0x0000000000047947 */ /* 0x000fec0003800000 */
.L_x_20:
[----:B------:R0:W1:Y:S02]  /*13f0*/  MUFU.RCP R13, R0 ;  /* 0x00000000000d7308 */ /* 0x0000640000001000 */
.L_x_19:
[----:B------:R-:W-:Y:S01]  /*1400*/  HFMA2 R23, -RZ, RZ, 0, 0 ;  /* 0x00000000ff177431 */ /* 0x000fe200000001ff */
[----:B------:R-:W-:-:S04]  /*1410*/  MOV R22, R12 ;  /* 0x0000000c00167202 */ /* 0x000fc80000000f00 */
[----:B0123--:R-:W-:Y:S05]  /*1420*/  RET.REL.NODEC R22 `(_Z16leg2d_bwd_kernelPKfS0_S0_Pfiiiiii) ;  /* 0xffffffe816f47950 */ /* 0x00ffea0003c3ffff */
.L_x_21:
[----:B------:R-:W-:-:S00]  /*1430*/  BRA `(.L_x_21) ;  /* 0xfffffffc00fc7947 */ /* 0x000fc0000383ffff */
[----:B------:R-:W-:-:S00]  /*1440*/  NOP ;  /* 0x0000000000007918 */ /* 0x000fc00000000000 */
        /* <DEDUP_REMOVED lines=11> */
.L_x_43:


//--------------------- .text._Z16leg2d_fwd_kernelPKfPfiiiiii --------------------------
	.section	.text._Z16leg2d_fwd_kernelPKfPfiiiiii,"ax",@progbits
	.align	128
        .global         _Z16leg2d_fwd_kernelPKfPfiiiiii
        .type           _Z16leg2d_fwd_kernelPKfPfiiiiii,@function
        .size           _Z16leg2d_fwd_kernelPKfPfiiiiii,(.L_x_44 - _Z16leg2d_fwd_kernelPKfPfiiiiii)
        .other          _Z16leg2d_fwd_kernelPKfPfiiiiii,@"STO_CUDA_ENTRY STV_DEFAULT"
_Z16leg2d_fwd_kernelPKfPfiiiiii:
.text._Z16leg2d_fwd_kernelPKfPfiiiiii:
        /* <DEDUP_REMOVED lines=9> */
[----:B------:R-:W1:Y:S07]  /*0090*/  LDCU.64 UR8, c[0x0][0x358] ;  /* 0x00006b00ff0877ac */ /* 0x000e6e0008000a00 */
[----:B------:R-:W2:Y:S01]  /*00a0*/  LDC.64 R6, c[0x0][0x398] ;  /* 0x0000e600ff067b82 */ /* 0x000ea20000000a00 */
[----:B0-----:R-:W-:-:S05]  /*00b0*/  IMAD.WIDE R2, R0, 0x4, R2 ;  /* 0x0000000400027825 */ /* 0x001fca00078e0202 */
[----:B-1----:R0:W3:Y:S01]  /*00c0*/  LDG.E R4, desc[UR8][R2.64] ;  /* 0x0000000802047981 */ /* 0x0020e2000c1e1900 */
[----:B--2---:R-:W-:-:S05]  /*00d0*/  IMAD R5, R7, R6, RZ ;  /* 0x0000000607057224 */ /* 0x004fca00078e02ff */
[----:B------:R-:W-:Y:S02]  /*00e0*/  IABS R9, R5 ;  /* 0x0000000500097213 */ /* 0x000fe40000000000 */
[----:B0-----:R-:W-:Y:S02]  /*00f0*/  IABS R2, R0 ;  /* 0x0000000000027213 */ /* 0x001fe40000000000 */
[----:B------:R-:W0:Y:S08]  /*0100*/  I2F.RP R8, R9 ;  /* 0x0000000900087306 */ /* 0x000e300000209400 */
[----:B0-----:R-:W0:Y:S02]  /*0110*/  MUFU.RCP R8, R8 ;  /* 0x0000000800087308 */ /* 0x001e240000001000 */
[----:B0-----:R-:W-:-:S06]  /*0120*/  IADD3 R6, PT, PT, R8, 0xffffffe, RZ ;  /* 0x0ffffffe08067810 */ /* 0x001fcc0007ffe0ff */
[----:B------:R0:W1:Y:S02]  /*0130*/  F2I.FTZ.U32.TRUNC.NTZ R7, R6 ;  /* 0x0000000600077305 */ /* 0x000064000021f000 */
[----:B0-----:R-:W-:Y:S01]  /*0140*/  HFMA2 R6, -RZ, RZ, 0, 0 ;  /* 0x00000000ff067431 */ /* 0x001fe200000001ff */
[----:B-1----:R-:W-:-:S05]  /*0150*/  IADD3 R10, PT, PT, RZ, -R7, RZ ;  /* 0x80000007ff0a7210 */ /* 0x002fca0007ffe0ff */
[----:B------:R-:W-:Y:S01]  /*0160*/  IMAD R3, R10, R9, RZ ;  /* 0x000000090a037224 */ /* 0x000fe200078e02ff */
[----:B------:R-:W-:-:S03]  /*0170*/  IABS R10, R5 ;  /* 0x00000005000a7213 */ /* 0x000fc60000000000 */
[----:B------:R-:W-:Y:S01]  /*0180*/  IMAD.HI.U32 R7, R7, R3, R6 ;  /* 0x0000000307077227 */ /* 0x000fe200078e0006 */
[----:B------:R-:W-:Y:S02]  /*0190*/  IADD3 R3, PT, PT, RZ, -R10, RZ ;  /* 0x8000000aff037210 */ /* 0x000fe40007ffe0ff */
[----:B------:R-:W0:Y:S03]  /*01a0*/  LDC R10, c[0x0][0x3a0] ;  /* 0x0000e800ff0a7b82 */ /* 0x000e260000000800 */
[----:B------:R-:W-:-:S04]  /*01b0*/  IMAD.HI.U32 R7, R7, R2, RZ ;  /* 0x0000000207077227 */ /* 0x000fc800078e00ff */
[----:B------:R-:W-:-:S05]  /*01c0*/  IMAD R2, R7, R3, R2 ;  /* 0x0000000307027224 */ /* 0x000fca00078e0202 */
[----:B------:R-:W-:Y:S01]  /*01d0*/  ISETP.GT.U32.AND P2, PT, R9, R2, PT ;  /* 0x000000020900720c */ /* 0x000fe20003f44070 */
[----:B0-----:R-:W-:-:S12]  /*01e0*/  IMAD R6, R5, R10, R5 ;  /* 0x0000000a05067224 */ /* 0x001fd800078e0205 */
[-C--:B------:R-:W-:Y:S02]  /*01f0*/  @!P2 IADD3 R2, PT, PT, R2, -R9.reuse, RZ ;  /* 0x800000090202a210 */ /* 0x080fe40007ffe0ff */
[----:B------:R-:W-:Y:S02]  /*0200*/  @!P2 IADD3 R7, PT, PT, R7, 0x1, RZ ;  /* 0x000000010707a810 */ /* 0x000fe40007ffe0ff */
[----:B------:R-:W-:Y:S02]  /*0210*/  ISETP.GE.U32.AND P0, PT, R2, R9, PT ;  /* 0x000000090200720c */ /* 0x000fe40003f06070 */
[----:B------:R-:W-:Y:S02]  /*0220*/  LOP3.LUT R2, R0, R5, RZ, 0x3c, !PT ;  /* 0x0000000500027212 */ /* 0x000fe400078e3cff */
[----:B------:R-:W-:Y:S02]  /*0230*/  ISETP.NE.AND P2, PT, R5, RZ, PT ;  /* 0x000000ff0500720c */ /* 0x000fe40003f45270 */
[----:B------:R-:W-:-:S02]  /*0240*/  ISETP.GE.AND P1, PT, R2, RZ, PT ;  /* 0x000000ff0200720c */ /* 0x000fc40003f26270 */
[----:B------:R-:W0:Y:S05]  /*0250*/  LDC.64 R2, c[0x0][0x388] ;  /* 0x0000e200ff027b82 */ /* 0x000e2a0000000a00 */
[----:B------:R-:W-:Y:S01]  /*0260*/  @P0 VIADD R7, R7, 0x1 ;  /* 0x0000000107070836 */ /* 0x000fe20000000000 */
[----:B------:R-:W-:-:S04]  /*0270*/  ISETP.GE.AND P0, PT, R10, 0x2, PT ;  /* 0x000000020a00780c */ /* 0x000fc80003f06270 */
[----:B------:R-:W-:-:S04]  /*0280*/  MOV R9, R7 ;  /* 0x0000000700097202 */ /* 0x000fc80000000f00 */
[----:B------:R-:W-:Y:S02]  /*0290*/  @!P1 IADD3 R9, PT, PT, -R9, RZ, RZ ;  /* 0x000000ff09099210 */ /* 0x000fe40007ffe1ff */
[----:B------:R-:W-:-:S04]  /*02a0*/  @!P2 LOP3.LUT R9, RZ, R5, RZ, 0x33, !PT ;  /* 0x00000005ff09a212 */ /* 0x000fc800078e33ff */
[C---:B------:R-:W-:Y:S01]  /*02b0*/  IADD3 R7, PT, PT, -R9.reuse, RZ, RZ ;  /* 0x000000ff09077210 */ /* 0x040fe20007ffe1ff */
[----:B------:R-:W-:-:S04]  /*02c0*/  IMAD R11, R9, R6, RZ ;  /* 0x00000006090b7224 */ /* 0x000fc800078e02ff */
[----:B------:R-:W-:-:S05]  /*02d0*/  IMAD R0, R5, R7, R0 ;  /* 0x0000000705007224 */ /* 0x000fca00078e0200 */
[----:B------:R-:W-:-:S05]  /*02e0*/  IADD3 R7, PT, PT, R11, R0, R5 ;  /* 0x000000000b077210 */ /* 0x000fca0007ffe005 */
[----:B0-----:R-:W-:-:S05]  /*02f0*/  IMAD.WIDE R2, R7, 0x4, R2 ;  /* 0x0000000407027825 */ /* 0x001fca00078e0202 */
[----:B---3--:R0:W-:Y:S01]  /*0300*/  STG.E desc[UR8][R2.64], R4 ;  /* 0x0000000402007986 */ /* 0x0081e2000c101908 */
[----:B------:R-:W-:Y:S05]  /*0310*/  @!P0 EXIT ;  /* 0x000000000000894d */ /* 0x000fea0003800000 */
[C---:B0-----:R-:W-:Y:S01]  /*0320*/  IADD3 R2, PT, PT, R10.reuse, -0x2, RZ ;  /* 0xfffffffe0a027810 */ /* 0x041fe20007ffe0ff */
[----:B------:R-:W-:Y:S01]  /*0330*/  UMOV UR4, 0x2 ;  /* 0x0000000200047882 */ /* 0x000fe20000000000 */
[----:B------:R-:W-:Y:S02]  /*0340*/  IADD3 R3, PT, PT, R10, -0x1, RZ ;  /* 0xffffffff0a037810 */ /* 0x000fe40007ffe0ff */
[----:B------:R-:W-:Y:S01]  /*0350*/  ISETP.GE.U32.AND P0, PT, R2, 0x3, PT ;  /* 0x000000030200780c */ /* 0x000fe20003f06070 */
[----:B------:R-:W-:Y:S01]  /*0360*/  IMAD.IADD R2, R0, 0x1, R11 ;  /* 0x0000000100027824 */ /* 0x000fe200078e020b */
[----:B------:R-:W-:Y:S02]  /*0370*/  MOV R21, 0x3f800000 ;  /* 0x3f80000000157802 */ /* 0x000fe40000000f00 */
[----:B------:R-:W-:Y:S02]  /*0380*/  MOV R22, R4 ;  /* 0x0000000400167202 */ /* 0x000fe40000000f00 */
[----:B------:R-:W-:-:S07]  /*0390*/  LOP3.LUT R7, R3, 0x3, RZ, 0xc0, !PT ;  /* 0x0000000303077812 */ /* 0x000fce00078ec0ff */
[----:B------:R-:W-:Y:S05]  /*03a0*/  @!P0 BRA `(.L_x_22) ;  /* 0x0000000400a88947 */ /* 0x000fea0003800000 */
[----:B------:R-:W0:Y:S01]  /*03b0*/  LDC.64 R14, c[0x0][0x388] ;  /* 0x0000e200ff0e7b82 */ /* 0x000e220000000a00 */
[----:B------:R-:W-:Y:S01]  /*03c0*/  IADD3 R10, PT, PT, R10, 0x1, RZ ;  /* 0x000000010a0a7810 */ /* 0x000fe20007ffe0ff */
[----:B------:R-:W-:Y:S01]  /*03d0*/  HFMA2 R21, -RZ, RZ, 1.875, 0 ;  /* 0x3f800000ff157431 */ /* 0x000fe200000001ff */
[----:B------:R-:W-:Y:S01]  /*03e0*/  LOP3.LUT R8, R3, 0xfffffffc, RZ, 0xc0, !PT ;  /* 0xfffffffc03087812 */ /* 0x000fe200078ec0ff */
[----:B------:R-:W-:Y:S01]  /*03f0*/  UMOV UR4, URZ ;  /* 0x000000ff00047c82 */ /* 0x000fe20008000000 */
[----:B------:R-:W-:Y:S01]  /*0400*/  MOV R22, R4 ;  /* 0x0000000400167202 */ /* 0x000fe20000000f00 */
[----:B------:R-:W-:-:S04]  /*0410*/  IMAD R10, R9, R10, 0x2 ;  /* 0x00000002090a7424 */ /* 0x000fc800078e020a */
[----:B------:R-:W-:-:S07]  /*0420*/  IMAD R10, R5, R10, R0 ;  /* 0x0000000a050a7224 */ /* 0x000fce00078e0200 */
.L_x_31:
[----:B------:R-:W-:-:S06]  /*0430*/  UIADD3 UR5, UPT, UPT, UR4, 0x2, URZ ;  /* 0x0000000204057890 */ /* 0x000fcc000fffe0ff */
[----:B------:R-:W-:Y:S01]  /*0440*/  I2FP.F32.U32 R0, UR5 ;  /* 0x0000000500007c45 */ /* 0x000fe20008201000 */
[----:B------:R-:W-:-:S04]  /*0450*/  UMOV UR5, UR4 ;  /* 0x0000000400057c82 */ /* 0x000fc80008000000 */
[----:B------:R-:W-:-:S05]  /*0460*/  VIADD R6, R0, 0x1800000 ;  /* 0x0180000000067836 */ /* 0x000fca0000000000 */
[----:B------:R-:W-:-:S04]  /*0470*/  LOP3.LUT R6, R6, 0x7f800000, RZ, 0xc0, !PT ;  /* 0x7f80000006067812 */ /* 0x000fc800078ec0ff */
[----:B------:R-:W-:-:S13]  /*0480*/  ISETP.GT.U32.AND P0, PT, R6, 0x1ffffff, PT ;  /* 0x01ffffff0600780c */ /* 0x000fda0003f04070 */
[----:B-1----:R-:W-:Y:S05]  /*0490*/  @P0 BRA `(.L_x_23) ;  /* 0x00000000000c0947 */ /* 0x002fea0003800000 */
[----:B------:R-:W-:-:S07]  /*04a0*/  MOV R6, 0x4c0 ;  /* 0x000004c000067802 */ /* 0x000fce0000000f00 */
[----:B0-----:R-:W-:Y:S05]  /*04b0*/  CALL.REL.NOINC `($__internal_1_$__cuda_sm20_rcp_rn_f32_slowpath) ;  /* 0x0000000800a47944 */ /* 0x001fea0003c00000 */
[----:B------:R-:W-:Y:S05]  /*04c0*/  BRA `(.L_x_24) ;  /* 0x0000000000107947 */ /* 0x000fea0003800000 */
.L_x_23:
[----:B------:R-:W1:Y:S02]  /*04d0*/  MUFU.RCP R19, R0 ;  /* 0x0000000000137308 */ /* 0x000e640000001000 */
[----:B-1----:R-:W-:-:S04]  /*04e0*/  FFMA R6, R0, R19, -1 ;  /* 0xbf80000000067423 */ /* 0x002fc80000000013 */
[----:B------:R-:W-:-:S04]  /*04f0*/  FADD.FTZ R6, -R6, -RZ ;  /* 0x800000ff06067221 */ /* 0x000fc80000010100 */
[----:B------:R-:W-:-:S07]  /*0500*/  FFMA R19, R19, R6, R19 ;  /* 0x0000000613137223 */ /* 0x000fce0000000013 */
.L_x_24:
[----:B------:R-:W-:Y:S02]  /*0510*/  HFMA2 R11, -RZ, RZ, 1.875, 0 ;  /* 0x3f800000ff0b7431 */ /* 0x000fe400000001ff */
[----:B------:R-:W-:Y:S01]  /*0520*/  FADD R9, R0, -1 ;  /* 0xbf80000000097421 */ /* 0x000fe20000000000 */
[----:B------:R-:W-:Y:S01]  /*0530*/  UIADD3 UR6, UPT, UPT, UR4, 0x3, URZ ;  /* 0x0000000304067890 */ /* 0x000fe2000fffe0ff */
[----:B0-----:R-:W-:-:S04]  /*0540*/  IMAD.WIDE R16, R10, 0x4, R14 ;  /* 0x000000040a107825 */ /* 0x001fc800078e020e */
[----:B------:R-:W-:-:S04]  /*0550*/  FMUL R6, R4, R9 ;  /* 0x0000000904067220 */ /* 0x000fc80000400000 */
[----:B------:R-:W-:Y:S01]  /*0560*/  FMUL R6, R6, R21 ;  /* 0x0000001506067220 */ /* 0x000fe20000400000 */
[----:B------:R-:W-:Y:S01]  /*0570*/  FFMA R9, R0, 2, -R11 ;  /* 0x4000000000097823 */ /* 0x000fe2000000080b */
[----:B------:R-:W-:-:S03]  /*0580*/  I2FP.F32.U32 R0, UR6 ;  /* 0x0000000600007c45 */ /* 0x000fc60008201000 */
[----:B------:R-:W-:-:S04]  /*0590*/  FMUL R9, R4, R9 ;  /* 0x0000000904097220 */ /* 0x000fc80000400000 */
[----:B------:R-:W-:-:S04]  /*05a0*/  FFMA R6, R9, R22, -R6 ;  /* 0x0000001609067223 */ /* 0x000fc80000000806 */
[----:B------:R-:W-:Y:S01]  /*05b0*/  FMUL R21, R6, R19 ;  /* 0x0000001306157220 */ /* 0x000fe20000400000 */
[----:B------:R-:W-:-:S04]  /*05c0*/  IADD3 R6, PT, PT, R0, 0x1800000, RZ ;  /* 0x0180000000067810 */ /* 0x000fc80007ffe0ff */
[----:B------:R0:W-:Y:S01]  /*05d0*/  STG.E desc[UR8][R16.64], R21 ;  /* 0x0000001510007986 */ /* 0x0001e2000c101908 */
[----:B------:R-:W-:-:S04]  /*05e0*/  LOP3.LUT R6, R6, 0x7f800000, RZ, 0xc0, !PT ;  /* 0x7f80000006067812 */ /* 0x000fc800078ec0ff */
[----:B------:R-:W-:-:S13]  /*05f0*/  ISETP.GT.U32.AND P0, PT, R6, 0x1ffffff, PT ;  /* 0x01ffffff0600780c */ /* 0x000fda0003f04070 */
[----:B0-----:R-:W-:Y:S05]  /*0600*/  @P0 BRA `(.L_x_25) ;  /* 0x00000000000c0947 */ /* 0x001fea0003800000 */
[----:B------:R-:W-:-:S07]  /*0610*/  MOV R6, 0x630 ;  /* 0x0000063000067802 */ /* 0x000fce0000000f00 */
[----:B------:R-:W-:Y:S05]  /*0620*/  CALL.REL.NOINC `($__internal_1_$__cuda_sm20_rcp_rn_f32_slowpath) ;  /* 0x0000000800487944 */ /* 0x000fea0003c00000 */
[----:B------:R-:W-:Y:S05]  /*0630*/  BRA `(.L_x_26) ;  /* 0x0000000000107947 */ /* 0x000fea0003800000 */
.L_x_25:
[----:B------:R-:W0:Y:S02]  /*0640*/  MUFU.RCP R19, R0 ;  /* 0x0000000000137308 */ /* 0x000e240000001000 */
[----:B0-----:R-:W-:-:S04]  /*0650*/  FFMA R6, R0, R19, -1 ;  /* 0xbf80000000067423 */ /* 0x001fc80000000013 */
[----:B------:R-:W-:-:S04]  /*0660*/  FADD.FTZ R6, -R6, -RZ ;  /* 0x800000ff06067221 */ /* 0x000fc80000010100 */
[----:B------:R-:W-:-:S07]  /*0670*/  FFMA R19, R19, R6, R19 ;  /* 0x0000000613137223 */ /* 0x000fce0000000013 */
.L_x_26:
[----:B------:R-:W-:Y:S01]  /*0680*/  MOV R13, 0x3f800000 ;  /* 0x3f800000000d7802 */ /* 0x000fe20000000f00 */
[----:B------:R-:W-:Y:S01]  /*0690*/  FADD R9, R0, -1 ;  /* 0xbf80000000097421 */ /* 0x000fe20000000000 */
[----:B------:R-:W-:Y:S01]  /*06a0*/  UIADD3 UR6, UPT, UPT, UR4, 0x4, URZ ;  /* 0x0000000404067890 */ /* 0x000fe2000fffe0ff */
[----:B------:R-:W-:-:S04]  /*06b0*/  IMAD.WIDE R16, R5, 0x4, R16 ;  /* 0x0000000405107825 */ /* 0x000fc800078e0210 */
[----:B------:R-:W-:Y:S01]  /*06c0*/  FMUL R11, R4, R9 ;  /* 0x00000009040b7220 */ /* 0x000fe20000400000 */
[----:B------:R-:W-:-:S03]  /*06d0*/  FFMA R9, R0, 2, -R13 ;  /* 0x4000000000097823 */ /* 0x000fc6000000080d */
[----:B------:R-:W-:Y:S01]  /*06e0*/  FMUL R6, R11, R22 ;  /* 0x000000160b067220 */ /* 0x000fe20000400000 */
[----:B------:R-:W-:-:S04]  /*06f0*/  FMUL R0, R4, R9 ;  /* 0x0000000904007220 */ /* 0x000fc80000400000 */
[----:B------:R-:W-:-:S04]  /*0700*/  FFMA R0, R21, R0, -R6 ;  /* 0x0000000015007223 */ /* 0x000fc80000000806 */
[----:B------:R-:W-:Y:S01]  /*0710*/  FMUL R23, R0, R19 ;  /* 0x0000001300177220 */ /* 0x000fe20000400000 */
[----:B------:R-:W-:-:S04]  /*0720*/  I2FP.F32.U32 R0, UR6 ;  /* 0x0000000600007c45 */ /* 0x000fc80008201000 */
[----:B------:R-:W-:Y:S01]  /*0730*/  IADD3 R6, PT, PT, R0, 0x1800000, RZ ;  /* 0x0180000000067810 */ /* 0x000fe20007ffe0ff */
[----:B------:R0:W-:Y:S03]  /*0740*/  STG.E desc[UR8][R16.64], R23 ;  /* 0x0000001710007986 */ /* 0x0001e6000c101908 */
[----:B------:R-:W-:-:S04]  /*0750*/  LOP3.LUT R6, R6, 0x7f800000, RZ, 0xc0, !PT ;  /* 0x7f80000006067812 */ /* 0x000fc800078ec0ff */
[----:B------:R-:W-:-:S13]  /*0760*/  ISETP.GT.U32.AND P0, PT, R6, 0x1ffffff, PT ;  /* 0x01ffffff0600780c */ /* 0x000fda0003f04070 */
[----:B0-----:R-:W-:Y:S05]  /*0770*/  @P0 BRA `(.L_x_27) ;  /* 0x00000000000c0947 */ /* 0x001fea0003800000 */
[----:B------:R-:W-:-:S07]  /*0780*/  MOV R6, 0x7a0 ;  /* 0x000007a000067802 */ /* 0x000fce0000000f00 */
[----:B------:R-:W-:Y:S05]  /*0790*/  CALL.REL.NOINC `($__internal_1_$__cuda_sm20_rcp_rn_f32_slowpath) ;  /* 0x0000000400ec7944 */ /* 0x000fea0003c00000 */
[----:B------:R-:W-:Y:S05]  /*07a0*/  BRA `(.L_x_28) ;  /* 0x0000000000107947 */ /* 0x000fea0003800000 */
.L_x_27:
[----:B------:R-:W0:Y:S02]  /*07b0*/  MUFU.RCP R19, R0 ;  /* 0x0000000000137308 */ /* 0x000e240000001000 */
[----:B0-----:R-:W-:-:S04]  /*07c0*/  FFMA R6, R0, R19, -1 ;  /* 0xbf80000000067423 */ /* 0x001fc80000000013 */
[----:B------:R-:W-:-:S04]  /*07d0*/  FADD.FTZ R6, -R6, -RZ ;  /* 0x800000ff06067221 */ /* 0x000fc80000010100 */
[----:B------:R-:W-:-:S07]  /*07e0*/  FFMA R19, R19, R6, R19 ;  /* 0x0000000613137223 */ /* 0x000fce0000000013 */
.L_x_28:
[----:B------:R-:W-:Y:S02]  /*07f0*/  HFMA2 R11, -RZ, RZ, 1.875, 0 ;  /* 0x3f800000ff0b7431 */ /* 0x000fe400000001ff */
[----:B------:R-:W-:Y:S01]  /*0800*/  FADD R9, R0, -1 ;  /* 0xbf80000000097421 */ /* 0x000fe20000000000 */
[----:B------:R-:W-:Y:S01]  /*0810*/  UIADD3 UR4, UPT, UPT, UR4, 0x5, URZ ;  /* 0x0000000504047890 */ /* 0x000fe2000fffe0ff */
[----:B------:R-:W-:-:S04]  /*0820*/  IMAD.WIDE R16, R5, 0x4, R16 ;  /* 0x0000000405107825 */ /* 0x000fc800078e0210 */
[----:B------:R-:W-:-:S04]  /*0830*/  FMUL R6, R4, R9 ;  /* 0x0000000904067220 */ /* 0x000fc80000400000 */
[----:B------:R-:W-:Y:S01]  /*0840*/  FMUL R6, R21, R6 ;  /* 0x0000000615067220 */ /* 0x000fe20000400000 */
[----:B------:R-:W-:-:S04]  /*0850*/  FFMA R9, R0, 2, -R11 ;  /* 0x4000000000097823 */ /* 0x000fc8000000080b */
[----:B------:R-:W-:-:S04]  /*0860*/  FMUL R0, R4, R9 ;  /* 0x0000000904007220 */ /* 0x000fc80000400000 */
[----:B------:R-:W-:-:S04]  /*0870*/  FFMA R0, R23, R0, -R6 ;  /* 0x0000000017007223 */ /* 0x000fc80000000806 */
[----:B------:R-:W-:Y:S01]  /*0880*/  FMUL R21, R0, R19 ;  /* 0x0000001300157220 */ /* 0x000fe20000400000 */
[----:B------:R-:W-:-:S04]  /*0890*/  I2FP.F32.U32 R0, UR4 ;  /* 0x0000000400007c45 */ /* 0x000fc80008201000 */
[----:B------:R0:W-:Y:S01]  /*08a0*/  STG.E desc[UR8][R16.64], R21 ;  /* 0x0000001510007986 */ /* 0x0001e2000c101908 */
[----:B------:R-:W-:-:S05]  /*08b0*/  VIADD R6, R0, 0x1800000 ;  /* 0x0180000000067836 */ /* 0x000fca0000000000 */
[----:B------:R-:W-:-:S04]  /*08c0*/  LOP3.LUT R6, R6, 0x7f800000, RZ, 0xc0, !PT ;  /* 0x7f80000006067812 */ /* 0x000fc800078ec0ff */
[----:B------:R-:W-:-:S13]  /*08d0*/  ISETP.GT.U32.AND P0, PT, R6, 0x1ffffff, PT ;  /* 0x01ffffff0600780c */ /* 0x000fda0003f04070 */
[----:B0-----:R-:W-:Y:S05]  /*08e0*/  @P0 BRA `(.L_x_29) ;  /* 0x00000000000c0947 */ /* 0x001fea0003800000 */
[----:B------:R-:W-:-:S07]  /*08f0*/  MOV R6, 0x910 ;  /* 0x0000091000067802 */ /* 0x000fce0000000f00 */
[----:B------:R-:W-:Y:S05]  /*0900*/  CALL.REL.NOINC `($__internal_1_$__cuda_sm20_rcp_rn_f32_slowpath) ;  /* 0x0000000400907944 */ /* 0x000fea0003c00000 */
[----:B------:R-:W-:Y:S05]  /*0910*/  BRA `(.L_x_30) ;  /* 0x0000000000107947 */ /* 0x000fea0003800000 */
.L_x_29:
[----:B------:R-:W0:Y:S02]  /*0920*/  MUFU.RCP R19, R0 ;  /* 0x0000000000137308 */ /* 0x000e240000001000 */
[----:B0-----:R-:W-:-:S04]  /*0930*/  FFMA R6, R0, R19, -1 ;  /* 0xbf80000000067423 */ /* 0x001fc80000000013 */
[----:B------:R-:W-:-:S04]  /*0940*/  FADD.FTZ R6, -R6, -RZ ;  /* 0x800000ff06067221 */ /* 0x000fc80000010100 */
[----:B------:R-:W-:-:S07]  /*0950*/  FFMA R19, R19, R6, R19 ;  /* 0x0000000613137223 */ /* 0x000fce0000000013 */
.L_x_30:
[----:B------:R-:W-:Y:S01]  /*0960*/  MOV R11, 0x3f800000 ;  /* 0x3f800000000b7802 */ /* 0x000fe20000000f00 */
[----:B------:R-:W-:Y:S01]  /*0970*/  FADD R9, R0, -1 ;  /* 0xbf80000000097421 */ /* 0x000fe20000000000 */
[C---:B------:R-:W-:Y:S01]  /*0980*/  IMAD.WIDE R16, R5.reuse, 0x4, R16 ;  /* 0x0000000405107825 */ /* 0x040fe200078e0210 */
[----:B------:R-:W-:Y:S01]  /*0990*/  ISETP.NE.AND P0, PT, R8, UR6, PT ;  /* 0x0000000608007c0c */ /* 0x000fe2000bf05270 */
[----:B------:R-:W-:Y:S02]  /*09a0*/  UMOV UR4, UR6 ;  /* 0x0000000600047c82 */ /* 0x000fe40008000000 */
[----:B------:R-:W-:Y:S01]  /*09b0*/  FMUL R6, R4, R9 ;  /* 0x0000000904067220 */ /* 0x000fe20000400000 */
[----:B------:R-:W-:Y:S01]  /*09c0*/  FFMA R9, R0, 2, -R11 ;  /* 0x4000000000097823 */ /* 0x000fe2000000080b */
[----:B------:R-:W-:Y:S02]  /*09d0*/  LEA R10, R5, R10, 0x2 ;  /* 0x0000000a050a7211 */ /* 0x000fe400078e10ff */
[----:B------:R-:W-:Y:S01]  /*09e0*/  FMUL R6, R23, R6 ;  /* 0x0000000617067220 */ /* 0x000fe20000400000 */
[----:B------:R-:W-:-:S04]  /*09f0*/  FMUL R0, R4, R9 ;  /* 0x0000000904007220 */ /* 0x000fc80000400000 */
[----:B------:R-:W-:-:S04]  /*0a00*/  FFMA R0, R21, R0, -R6 ;  /* 0x0000000015007223 */ /* 0x000fc80000000806 */
[----:B------:R-:W-:-:S05]  /*0a10*/  FMUL R22, R0, R19 ;  /* 0x0000001300167220 */ /* 0x000fca0000400000 */
[----:B------:R1:W-:Y:S01]  /*0a20*/  STG.E desc[UR8][R16.64], R22 ;  /* 0x0000001610007986 */ /* 0x0003e2000c101908 */
[----:B------:R-:W-:Y:S05]  /*0a30*/  @P0 BRA `(.L_x_31) ;  /* 0xfffffff8007c0947 */ /* 0x000fea000383ffff */
[----:B------:R-:W-:-:S12]  /*0a40*/  UIADD3 UR4, UPT, UPT, UR5, 0x6, URZ ;  /* 0x0000000605047890 */ /* 0x000fd8000fffe0ff */
.L_x_22:
[----:B------:R-:W-:-:S13]  /*0a50*/  ISETP.NE.AND P0, PT, R7, RZ, PT ;  /* 0x000000ff0700720c */ /* 0x000fda0003f05270 */
[----:B------:R-:W-:Y:S05]  /*0a60*/  @!P0 EXIT ;  /* 0x000000000000894d */ /* 0x000fea0003800000 */
[----:B------:R-:W-:-:S13]  /*0a70*/  ISETP.NE.AND P0, PT, R7, 0x1, PT ;  /* 0x000000010700780c */ /* 0x000fda0003f05270 */
[----:B------:R-:W-:Y:S05]  /*0a80*/  @!P0 BRA `(.L_x_32) ;  /* 0x0000000000c08947 */ /* 0x000fea0003800000 */
[----:B------:R-:W-:-:S04]  /*0a90*/  I2FP.F32.U32 R0, UR4 ;  /* 0x0000000400007c45 */ /* 0x000fc80008201000 */
[----:B------:R-:W-:-:S04]  /*0aa0*/  IADD3 R6, PT, PT, R0, 0x1800000, RZ ;  /* 0x0180000000067810 */ /* 0x000fc80007ffe0ff */
[----:B------:R-:W-:-:S04]  /*0ab0*/  LOP3.LUT R6, R6, 0x7f800000, RZ, 0xc0, !PT ;  /* 0x7f80000006067812 */ /* 0x000fc800078ec0ff */
[----:B------:R-:W-:-:S13]  /*0ac0*/  ISETP.GT.U32.AND P0, PT, R6, 0x1ffffff, PT ;  /* 0x01ffffff0600780c */ /* 0x000fda0003f04070 */
[----:B------:R-:W-:Y:S05]  /*0ad0*/  @P0 BRA `(.L_x_33) ;  /* 0x00000000000c0947 */ /* 0x000fea0003800000 */
[----:B------:R-:W-:-:S07]  /*0ae0*/  MOV R6, 0xb00 ;  /* 0x00000b0000067802 */ /* 0x000fce0000000f00 */
[----:B-1----:R-:W-:Y:S05]  /*0af0*/  CALL.REL.NOINC `($__internal_1_$__cuda_sm20_rcp_rn_f32_slowpath) ;  /* 0x0000000400147944 */ /* 0x002fea0003c00000 */
[----:B------:R-:W-:Y:S05]  /*0b00*/  BRA `(.L_x_34) ;  /* 0x0000000000107947 */ /* 0x000fea0003800000 */
.L_x_33:
[----:B------:R-:W0:Y:S02]  /*0b10*/  MUFU.RCP R19, R0 ;  /* 0x0000000000137308 */ /* 0x000e240000001000 */
[----:B0-----:R-:W-:-:S04]  /*0b20*/  FFMA R6, R0, R19, -1 ;  /* 0xbf80000000067423 */ /* 0x001fc80000000013 */
[----:B------:R-:W-:-:S04]  /*0b30*/  FADD.FTZ R6, -R6, -RZ ;  /* 0x800000ff06067221 */ /* 0x000fc80000010100 */
[----:B------:R-:W-:-:S07]  /*0b40*/  FFMA R19, R19, R6, R19 ;  /* 0x0000000613137223 */ /* 0x000fce0000000013 */
.L_x_34:
[----:B------:R-:W-:Y:S01]  /*0b50*/  HFMA2 R9, -RZ, RZ, 1.875, 0 ;  /* 0x3f800000ff097431 */ /* 0x000fe200000001ff */
[----:B------:R-:W0:Y:S01]  /*0b60*/  LDC.64 R14, c[0x0][0x388] ;  /* 0x0000e200ff0e7b82 */ /* 0x000e220000000a00 */
[----:B------:R-:W-:Y:S01]  /*0b70*/  FADD R7, R0, -1 ;  /* 0xbf80000000077421 */ /* 0x000fe20000000000 */
[----:B------:R-:W-:-:S03]  /*0b80*/  UIADD3 UR5, UPT, UPT, UR4, 0x1, URZ ;  /* 0x0000000104057890 */ /* 0x000fc6000fffe0ff */
[----:B------:R-:W-:Y:S01]  /*0b90*/  FMUL R6, R4, R7 ;  /* 0x0000000704067220 */ /* 0x000fe20000400000 */
[----:B------:R-:W-:-:S03]  /*0ba0*/  FFMA R7, R0, 2, -R9 ;  /* 0x4000000000077823 */ /* 0x000fc60000000809 */
[----:B------:R-:W-:Y:S01]  /*0bb0*/  FMUL R21, R21, R6 ;  /* 0x0000000615157220 */ /* 0x000fe20000400000 */
[----:B------:R-:W-:Y:S02]  /*0bc0*/  IMAD R9, R5, UR4, R2 ;  /* 0x0000000405097c24 */ /* 0x000fe4000f8e0202 */
[----:B------:R-:W-:-:S04]  /*0bd0*/  FMUL R7, R4, R7 ;  /* 0x0000000704077220 */ /* 0x000fc80000400000 */
[----:B------:R-:W-:-:S04]  /*0be0*/  FFMA R0, R22, R7, -R21 ;  /* 0x0000000716007223 */ /* 0x000fc80000000815 */
[----:B------:R-:W-:Y:S01]  /*0bf0*/  FMUL R21, R0, R19 ;  /* 0x0000001300157220 */ /* 0x000fe20000400000 */
[----:B------:R-:W-:Y:S01]  /*0c00*/  I2FP.F32.U32 R0, UR5 ;  /* 0x0000000500007c45 */ /* 0x000fe20008201000 */
[----:B0-----:R-:W-:-:S03]  /*0c10*/  IMAD.WIDE R14, R9, 0x4, R14 ;  /* 0x00000004090e7825 */ /* 0x001fc600078e020e */
[----:B------:R-:W-:Y:S02]  /*0c20*/  IADD3 R6, PT, PT, R0, 0x1800000, RZ ;  /* 0x0180000000067810 */ /* 0x000fe40007ffe0ff */
[----:B------:R0:W-:Y:S02]  /*0c30*/  STG.E desc[UR8][R14.64], R21 ;  /* 0x000000150e007986 */ /* 0x0001e4000c101908 */
[----:B------:R-:W-:-:S04]  /*0c40*/  LOP3.LUT R6, R6, 0x7f800000, RZ, 0xc0, !PT ;  /* 0x7f80000006067812 */ /* 0x000fc800078ec0ff */
[----:B------:R-:W-:-:S13]  /*0c50*/  ISETP.GT.U32.AND P0, PT, R6, 0x1ffffff, PT ;  /* 0x01ffffff0600780c */ /* 0x000fda0003f04070 */
[----:B0-----:R-:W-:Y:S05]  /*0c60*/  @P0 BRA `(.L_x_35) ;  /* 0x00000000000c0947 */ /* 0x001fea0003800000 */
[----:B------:R-:W-:-:S07]  /*0c70*/  MOV R6, 0xc90 ;  /* 0x00000c9000067802 */ /* 0x000fce0000000f00 */
[----:B-1----:R-:W-:Y:S05]  /*0c80*/  CALL.REL.NOINC `($__internal_1_$__cuda_sm20_rcp_rn_f32_slowpath) ;  /* 0x0000000000b07944 */ /* 0x002fea0003c00000 */
[----:B------:R-:W-:Y:S05]  /*0c90*/  BRA `(.L_x_36) ;  /* 0x0000000000107947 */ /* 0x000fea0003800000 */
.L_x_35:
[----:B------:R-:W0:Y:S02]  /*0ca0*/  MUFU.RCP R19, R0 ;  /* 0x0000000000137308 */ /* 0x000e240000001000 */
[----:B0-----:R-:W-:-:S04]  /*0cb0*/  FFMA R6, R0, R19, -1 ;  /* 0xbf80000000067423 */ /* 0x001fc80000000013 */
[----:B------:R-:W-:-:S04]  /*0cc0*/  FADD.FTZ R6, -R6, -RZ ;  /* 0x800000ff06067221 */ /* 0x000fc80000010100 */
[----:B------:R-:W-:-:S07]  /*0cd0*/  FFMA R19, R19, R6, R19 ;  /* 0x0000000613137223 */ /* 0x000fce0000000013 */
.L_x_36:
[----:B------:R-:W-:Y:S01]  /*0ce0*/  FADD R7, R0, -1 ;  /* 0xbf80000000077421 */ /* 0x000fe20000000000 */
[----:B------:R-:W-:Y:S01]  /*0cf0*/  IMAD.MOV.U32 R11, RZ, RZ, 0x3f800000 ;  /* 0x3f800000ff0b7424 */ /* 0x000fe200078e00ff */
[----:B------:R-:W-:Y:S01]  /*0d00*/  UIADD3 UR4, UPT, UPT, UR4, 0x2, URZ ;  /* 0x0000000204047890 */ /* 0x000fe2000fffe0ff */
[----:B------:R-:W-:-:S04]  /*0d10*/  IMAD.WIDE R14, R5, 0x4, R14 ;  /* 0x00000004050e7825 */ /* 0x000fc800078e020e */
[----:B------:R-:W-:Y:S01]  /*0d20*/  FMUL R9, R4, R7 ;  /* 0x0000000704097220 */ /* 0x000fe20000400000 */
[----:B------:R-:W-:-:S03]  /*0d30*/  FFMA R7, R0, 2, -R11 ;  /* 0x4000000000077823 */ /* 0x000fc6000000080b */
[----:B------:R-:W-:Y:S01]  /*0d40*/  FMUL R6, R22, R9 ;  /* 0x0000000916067220 */ /* 0x000fe20000400000 */
[----:B------:R-:W-:-:S04]  /*0d50*/  FMUL R0, R4, R7 ;  /* 0x0000000704007220 */ /* 0x000fc80000400000 */
[----:B------:R-:W-:-:S04]  /*0d60*/  FFMA R0, R21, R0, -R6 ;  /* 0x0000000015007223 */ /* 0x000fc80000000806 */
[----:B-1----:R-:W-:-:S05]  /*0d70*/  FMUL R22, R0, R19 ;  /* 0x0000001300167220 */ /* 0x002fca0000400000 */
[----:B------:R0:W-:Y:S02]  /*0d80*/  STG.E desc[UR8][R14.64], R22 ;  /* 0x000000160e007986 */ /* 0x0001e4000c101908 */
.L_x_32:
[----:B------:R-:W-:-:S04]  /*0d90*/  LOP3.LUT R3, R3, 0x1, RZ, 0xc0, !PT ;  /* 0x0000000103037812 */ /* 0x000fc800078ec0ff */
[----:B------:R-:W-:-:S13]  /*0da0*/  ISETP.NE.U32.AND P0, PT, R3, 0x1, PT ;  /* 0x000000010300780c */ /* 0x000fda0003f05070 */
[----:B------:R-:W-:Y:S05]  /*0db0*/  @P0 EXIT ;  /* 0x000000000000094d */ /* 0x000fea0003800000 */
[----:B------:R-:W-:-:S04]  /*0dc0*/  I2FP.F32.U32 R0, UR4 ;  /* 0x0000000400007c45 */ /* 0x000fc80008201000 */
[----:B------:R-:W-:-:S04]  /*0dd0*/  IADD3 R3, PT, PT, R0, 0x1800000, RZ ;  /* 0x0180000000037810 */ /* 0x000fc80007ffe0ff */
[----:B------:R-:W-:-:S04]  /*0de0*/  LOP3.LUT R3, R3, 0x7f800000, RZ, 0xc0, !PT ;  /* 0x7f80000003037812 */ /* 0x000fc800078ec0ff */
[----:B------:R-:W-:-:S13]  /*0df0*/  ISETP.GT.U32.AND P0, PT, R3, 0x1ffffff, PT ;  /* 0x01ffffff0300780c */ /* 0x000fda0003f04070 */
[----:B------:R-:W-:Y:S05]  /*0e00*/  @P0 BRA `(.L_x_37) ;  /* 0x00000000000c0947 */ /* 0x000fea0003800000 */
[----:B------:R-:W-:-:S07]  /*0e10*/  MOV R6, 0xe30 ;  /* 0x00000e3000067802 */ /* 0x000fce0000000f00 */
[----:B01----:R-:W-:Y:S05]  /*0e20*/  CALL.REL.NOINC `($__internal_1_$__cuda_sm20_rcp_rn_f32_slowpath) ;  /* 0x0000000000487944 */ /* 0x003fea0003c00000 */
[----:B------:R-:W-:Y:S05]  /*0e30*/  BRA `(.L_x_38) ;  /* 0x0000000000107947 */ /* 0x000fea0003800000 */
.L_x_37:
[----:B------:R-:W2:Y:S02]  /*0e40*/  MUFU.RCP R19, R0 ;  /* 0x0000000000137308 */ /* 0x000ea40000001000 */
[----:B--2---:R-:W-:-:S04]  /*0e50*/  FFMA R3, R0, R19, -1 ;  /* 0xbf80000000037423 */ /* 0x004fc80000000013 */
[----:B------:R-:W-:-:S04]  /*0e60*/  FADD.FTZ R6, -R3, -RZ ;  /* 0x800000ff03067221 */ /* 0x000fc80000010100 */
[----:B------:R-:W-:-:S07]  /*0e70*/  FFMA R19, R19, R6, R19 ;  /* 0x0000000613137223 */ /* 0x000fce0000000013 */
.L_x_38:
[----:B------:R-:W2:Y:S01]  /*0e80*/  LDC.64 R6, c[0x0][0x388] ;  /* 0x0000e200ff067b82 */ /* 0x000ea20000000a00 */
[----:B------:R-:W-:Y:S01]  /*0e90*/  MOV R3, 0x3f800000 ;  /* 0x3f80000000037802 */ /* 0x000fe20000000f00 */
[----:B------:R-:W-:Y:S01]  /*0ea0*/  FADD R9, R0, -1 ;  /* 0xbf80000000097421 */ /* 0x000fe20000000000 */
[----:B------:R-:W-:-:S03]  /*0eb0*/  IMAD R5, R5, UR4, R2 ;  /* 0x0000000405057c24 */ /* 0x000fc6000f8e0202 */
[----:B------:R-:W-:Y:S01]  /*0ec0*/  FFMA R3, R0, 2, -R3 ;  /* 0x4000000000037823 */ /* 0x000fe20000000803 */
[----:B------:R-:W-:-:S03]  /*0ed0*/  FMUL R0, R4, R9 ;  /* 0x0000000904007220 */ /* 0x000fc60000400000 */
[----:B------:R-:W-:Y:S01]  /*0ee0*/  FMUL R3, R4, R3 ;  /* 0x0000000304037220 */ /* 0x000fe20000400000 */
[----:B------:R-:W-:-:S04]  /*0ef0*/  FMUL R0, R0, R21 ;  /* 0x0000001500007220 */ /* 0x000fc80000400000 */
[----:B------:R-:W-:-:S04]  /*0f00*/  FFMA R0, R3, R22, -R0 ;  /* 0x0000001603007223 */ /* 0x000fc80000000800 */
[----:B------:R-:W-:Y:S01]  /*0f10*/  FMUL R19, R0, R19 ;  /* 0x0000001300137220 */ /* 0x000fe20000400000 */
[----:B--2---:R-:W-:-:S05]  /*0f20*/  IMAD.WIDE R6, R5, 0x4, R6 ;  /* 0x0000000405067825 */ /* 0x004fca00078e0206 */
[----:B------:R-:W-:Y:S01]  /*0f30*/  STG.E desc[UR8][R6.64], R19 ;  /* 0x0000001306007986 */ /* 0x000fe2000c101908 */
[----:B------:R-:W-:Y:S05]  /*0f40*/  EXIT ;  /* 0x000000000000794d */ /* 0x000fea0003800000 */
        .weak           $__internal_1_$__cuda_sm20_rcp_rn_f32_slowpath
        .type           $__internal_1_$__cuda_sm20_rcp_rn_f32_slowpath,@function
        .size           $__internal_1_$__cuda_sm20_rcp_rn_f32_slowpath,(.L_x_44 - $__internal_1_$__cuda_sm20_rcp_rn_f32_slowpath)
$__internal_1_$__cuda_sm20_rcp_rn_f32_slowpath:
        /* <DEDUP_REMOVED lines=9> */
[----:B------:R-:W0:Y:S02]  /*0fe0*/  MUFU.RCP R12, R11 ;  /* 0x0000000b000c7308 */ /* 0x000e240000001000 */
[----:B0-----:R-:W-:-:S04]  /*0ff0*/  FFMA R9, R11, R12, -1 ;  /* 0xbf8000000b097423 */ /* 0x001fc8000000000c */
[----:B------:R-:W-:-:S04]  /*1000*/  FADD.FTZ R9, -R9, -RZ ;  /* 0x800000ff09097221 */ /* 0x000fc80000010100 */
[----:B------:R-:W-:-:S04]  /*1010*/  FFMA R9, R12, R9, R12 ;  /* 0x000000090c097223 */ /* 0x000fc8000000000c */
[----:B---3--:R-:W-:Y:S01]  /*1020*/  FFMA R19, R9, 1.84467440737095516160e+19, RZ ;  /* 0x5f80000009137823 */ /* 0x008fe200000000ff */
[----:B------:R-:W-:Y:S06]  /*1030*/  BRA `(.L_x_40) ;  /* 0x0000000000887947 */ /* 0x000fec0003800000 */
.L_x_39:
[----:B------:R-:W-:-:S04]  /*1040*/  IADD3 R11, PT, PT, R9, -0xfd, RZ ;  /* 0xffffff03090b7810 */ /* 0x000fc80007ffe0ff */
[----:B------:R-:W-:-:S13]  /*1050*/  ISETP.GT.U32.AND P0, PT, R11, 0x1, PT ;  /* 0x000000010b00780c */ /* 0x000fda0003f04070 */
[----:B------:R-:W-:Y:S05]  /*1060*/  @P0 BRA `(.L_x_41) ;  /* 0x0000000000780947 */ /* 0x000fea0003800000 */
[----:B------:R-:W-:Y:S01]  /*1070*/  LOP3.LUT R24, R0, 0x7fffff, RZ, 0xc0, !PT ;  /* 0x007fffff00187812 */ /* 0x000fe200078ec0ff */
[----:B------:R-:W-:-:S03]  /*1080*/  HFMA2 R18, -RZ, RZ, 0, 1.78813934326171875e-07 ;  /* 0x00000003ff127431 */ /* 0x000fc600000001ff */
[----:B------:R-:W-:-:S04]  /*1090*/  LOP3.LUT R24, R24, 0x3f800000, RZ, 0xfc, !PT ;  /* 0x3f80000018187812 */ /* 0x000fc800078efcff */
[----:B------:R-:W0:Y:S01]  /*10a0*/  MUFU.RCP R13, R24 ;  /* 0x00000018000d7308 */ /* 0x000e220000001000 */
[----:B------:R-:W-:Y:S01]  /*10b0*/  SHF.L.U32 R18, R18, R11, RZ ;  /* 0x0000000b12127219 */ /* 0x000fe200000006ff */
[----:B0-----:R-:W-:-:S04]  /*10c0*/  FFMA R20, R24, R13, -1 ;  /* 0xbf80000018147423 */ /* 0x001fc8000000000d */
[----:B------:R-:W-:-:S04]  /*10d0*/  FADD.FTZ R20, -R20, -RZ ;  /* 0x800000ff14147221 */ /* 0x000fc80000010100 */
[CCC-:B------:R-:W-:Y:S01]  /*10e0*/  FFMA.RM R12, R13.reuse, R20.reuse, R13.reuse ;  /* 0x000000140d0c7223 */ /* 0x1c0fe2000000400d */
[----:B------:R-:W-:-:S04]  /*10f0*/  FFMA.RP R13, R13, R20, R13 ;  /* 0x000000140d0d7223 */ /* 0x000fc8000000800d */
[C---:B------:R-:W-:Y:S02]  /*1100*/  LOP3.LUT R19, R12.reuse, 0x7fffff, RZ, 0xc0, !PT ;  /* 0x007fffff0c137812 */ /* 0x040fe400078ec0ff */
[----:B------:R-:W-:Y:S02]  /*1110*/  FSETP.NEU.FTZ.AND P0, PT, R12, R13, PT ;  /* 0x0000000d0c00720b */ /* 0x000fe40003f1d000 */
[----:B------:R-:W-:Y:S02]  /*1120*/  LOP3.LUT R19, R19, 0x800000, RZ, 0xfc, !PT ;  /* 0x0080000013137812 */ /* 0x000fe400078efcff */
[----:B------:R-:W-:Y:S02]  /*1130*/  SEL R12, RZ, 0xffffffff, !P0 ;  /* 0xffffffffff0c7807 */ /* 0x000fe40004000000 */
[----:B------:R-:W-:-:S03]  /*1140*/  LOP3.LUT R18, R18, R19, RZ, 0xc0, !PT ;  /* 0x0000001312127212 */ /* 0x000fc600078ec0ff */
[----:B------:R-:W-:Y:S01]  /*1150*/  IMAD.MOV R12, RZ, RZ, -R12 ;  /* 0x000000ffff0c7224 */ /* 0x000fe200078e0a0c */
[----:B------:R-:W-:-:S04]  /*1160*/  SHF.R.U32.HI R18, RZ, R11, R18 ;  /* 0x0000000bff127219 */ /* 0x000fc80000011612 */
[----:B------:R-:W-:Y:S02]  /*1170*/  LOP3.LUT P1, RZ, R12, R11, R19, 0xf8, !PT ;  /* 0x0000000b0cff7212 */ /* 0x000fe4000782f813 */
[C---:B------:R-:W-:Y:S02]  /*1180*/  LOP3.LUT P0, RZ, R18.reuse, 0x1, RZ, 0xc0, !PT ;  /* 0x0000000112ff7812 */ /* 0x040fe4000780c0ff */
[----:B------:R-:W-:Y:S02]  /*1190*/  LOP3.LUT P2, RZ, R18, 0x2, RZ, 0xc0, !PT ;  /* 0x0000000212ff7812 */ /* 0x000fe4000784c0ff */
[----:B------:R-:W-:Y:S02]  /*11a0*/  IADD3 R12, PT, PT, R9, -0xfc, RZ ;  /* 0xffffff04090c7810 */ /* 0x000fe40007ffe0ff */
[----:B------:R-:W-:Y:S02]  /*11b0*/  PLOP3.LUT P0, PT, P0, P1, P2, 0xe0, 0x0 ;  /* 0x000000000000781c */ /* 0x000fe40000703c20 */
[----:B------:R-:W-:-:S02]  /*11c0*/  LOP3.LUT P1, RZ, R0, 0x7fffff, RZ, 0xc0, !PT ;  /* 0x007fffff00ff7812 */ /* 0x000fc4000782c0ff */
[----:B------:R-:W-:Y:S02]  /*11d0*/  SEL R11, RZ, 0x1, !P0 ;  /* 0x00000001ff0b7807 */ /* 0x000fe40004000000 */
[----:B------:R-:W-:Y:S02]  /*11e0*/  SHF.R.U32.HI R19, RZ, R12, R19 ;  /* 0x0000000cff137219 */ /* 0x000fe40000011613 */
[----:B------:R-:W-:-:S04]  /*11f0*/  IADD3 R11, PT, PT, -R11, RZ, RZ ;  /* 0x000000ff0b0b7210 */ /* 0x000fc80007ffe1ff */
[----:B------:R-:W-:-:S13]  /*1200*/  ISETP.GE.AND P0, PT, R11, RZ, PT ;  /* 0x000000ff0b00720c */ /* 0x000fda0003f06270 */
[----:B------:R-:W-:-:S04]  /*1210*/  @!P0 IADD3 R19, PT, PT, R19, 0x1, RZ ;  /* 0x0000000113138810 */ /* 0x000fc80007ffe0ff */
[----:B------:R-:W-:-:S04]  /*1220*/  @!P1 SHF.L.U32 R19, R19, 0x1, RZ ;  /* 0x0000000113139819 */ /* 0x000fc800000006ff */
[----:B------:R-:W-:Y:S01]  /*1230*/  LOP3.LUT R19, R19, 0x80000000, R0, 0xf8, !PT ;  /* 0x8000000013137812 */ /* 0x000fe200078ef800 */
[----:B------:R-:W-:Y:S06]  /*1240*/  BRA `(.L_x_40) ;  /* 0x0000000000047947 */ /* 0x000fec0003800000 */
.L_x_41:
[----:B------:R0:W1:Y:S02]  /*1250*/  MUFU.RCP R19, R0 ;  /* 0x0000000000137308 */ /* 0x0000640000001000 */
.L_x_40:
[----:B------:R-:W-:Y:S02]  /*1260*/  MOV R12, R6 ;  /* 0x00000006000c7202 */ /* 0x000fe40000000f00 */
[----:B------:R-:W-:-:S04]  /*1270*/  MOV R13, 0x0 ;  /* 0x00000000000d7802 */ /* 0x000fc80000000f00 */
[----:B0123--:R-:W-:Y:S05]  /*1280*/  RET.REL.NODEC R12 `(_Z16leg2d_fwd_kernelPKfPfiiiiii) ;  /* 0xffffffec0c5c7950 */ /* 0x00ffea0003c3ffff */
.L_x_42:
        /* <DEDUP_REMOVED lines=15> */
.L_x_44:


//--------------------- .nv.shared.reserved.0     --------------------------
	.section	.nv.shared.reserved.0,"aw",@nobits
	.weak		__nv_reservedSMEM_offset_0_alias
	.size		__nv_reservedSMEM_offset_0_alias, 0, 64
	.other		__nv_reservedSMEM_offset_0_alias,@"STO_CUDA_RESERVED_SHARED STV_DEFAULT"
__nv_reservedSMEM_offset_0_alias:
	.zero		0
	.zero		64


//--------------------- .nv.constant0._Z16leg2d_bwd_kernelPKfS0_S0_Pfiiiiii --------------------------
	.section	.nv.constant0._Z16leg2d_bwd_kernelPKfS0_S0_Pfiiiiii,"a",@progbits
	.sectionflags	@""
	.align	4
.nv.constant0._Z16leg2d_bwd_kernelPKfS0_S0_Pfiiiiii:
	.zero		952


//--------------------- .nv.constant0._Z16leg2d_fwd_kernelPKfPfiiiiii --------------------------
	.section	.nv.constant0._Z16leg2d_fwd_kernelPKfPfiiiiii,"a",@progbits
	.sectionflags	@""
	.align	4
.nv.constant0._Z16leg2d_fwd_kernelPKfPfiiiiii:
	.zero		936


//--------------------- SYMBOLS --------------------------

	.type		.nv.reservedSmem.offset0,@object
	.size		.nv.reservedSmem.offset0,0x4
